// auto-generated by cutlass_sweep.gemm — config: {"arch": "sm_90", "cluster_m": 2, "cluster_n": 1, "dtype": "int8", "stages": 5, "tile_k": 32, "tile_m": 64, "tile_n": 64}
#include "cutlass/cutlass.h"
#include "cutlass/gemm/collective/collective_builder.hpp"
#include "cutlass/gemm/device/gemm_universal_adapter.h"
#include "cutlass/gemm/kernel/gemm_universal.hpp"
#include "cutlass/epilogue/collective/collective_builder.hpp"

using ElemA = int8_t;
using ElemB = int8_t;
using ElemCD = int8_t;
using Acc  = int32_t;
using TileShape    = cute::Shape<cute::_64, cute::_64, cute::_32>;
using ClusterShape = cute::Shape<cute::_2, cute::_1, cute::_1>;

using CollectiveEpilogue = typename cutlass::epilogue::collective::CollectiveBuilder<
    cutlass::arch::Sm90, cutlass::arch::OpClassTensorOp,
    TileShape, ClusterShape,
    cutlass::epilogue::collective::EpilogueTileAuto,
    Acc, Acc,
    ElemCD, cutlass::layout::RowMajor, 128 / cutlass::sizeof_bits<ElemCD>::value,
    ElemCD, cutlass::layout::RowMajor, 128 / cutlass::sizeof_bits<ElemCD>::value,
    cutlass::epilogue::collective::EpilogueScheduleAuto
  >::CollectiveOp;

using CollectiveMainloop = typename cutlass::gemm::collective::CollectiveBuilder<
    cutlass::arch::Sm90, cutlass::arch::OpClassTensorOp,
    ElemA, cutlass::layout::RowMajor, 128 / cutlass::sizeof_bits<ElemA>::value,
    ElemB, cutlass::layout::ColumnMajor, 128 / cutlass::sizeof_bits<ElemB>::value,
    Acc,
    TileShape, ClusterShape,
    cutlass::gemm::collective::StageCount<5>,
    cutlass::gemm::collective::KernelScheduleAuto
  >::CollectiveOp;

using GemmKernel = cutlass::gemm::kernel::GemmUniversal<
    cute::Shape<int,int,int,int>,
    CollectiveMainloop,
    CollectiveEpilogue
>;
using Gemm = cutlass::gemm::device::GemmUniversalAdapter<GemmKernel>;

// Force the device kernel symbol into the cubin without needing a host main.
auto* _anchor = &cutlass::device_kernel<GemmKernel>;


// ===== COMPILED SASS (sm_90a) =====

	.target	sm_90a

	.elftype	@"ET_EXEC"


//--------------------- .note.nv.tkinfo           --------------------------
	.section	.note.nv.tkinfo,"",@"SHT_NOTE"
	.sectionflags	@"SHF_NOTE_NV_TKINFO"
	.tkinfo
        /*0018*/ 	.word	0x00000002
        /*0030*/ 	.string	""
        /*0030*/ 	.string	"ptxas"
        /*0030*/ 	.string	"Cuda compilation tools, release 13.0, V13.0.88"
        /*0030*/ 	.string	"Build cuda_13.0.r13.0/compiler.36424714_0"
        /*0030*/ 	.string	"-arch sm_90a -m 64 "



//--------------------- .note.nv.cuinfo           --------------------------
	.section	.note.nv.cuinfo,"",@"SHT_NOTE"
	.sectionflags	@"SHF_NOTE_NV_CUINFO"
        /*0018*/ 	.short	0x0002
        /*001a*/ 	.short	0x005a
        /*001c*/ 	.short	0x0082
	.zero		2


//--------------------- .nv.info                  --------------------------
	.section	.nv.info,"",@"SHT_CUDA_INFO"
	.align	4


	//----- nvinfo : EIATTR_REGCOUNT
	.align		4
        /*0000*/ 	.byte	0x04, 0x2f
        /*0002*/ 	.short	(.L_15 - .L_14)
	.align		4
.L_14:
        /*0004*/ 	.word	index@(_ZN7cutlass13device_kernelINS_4gemm6kernel13GemmUniversalIN4cute5tupleIJiiiiEEENS1_10collective13CollectiveMmaINS1_34MainloopSm90TmaGmmaWarpSpecializedILi5ENS5_IJNS4_1CILi2EEENSA_ILi1EEESC_EEENS1_32KernelTmaWarpSpecializedPingpongEEENS5_IJNSA_ILi64EEESG_NSA_ILi32EEEEEEaNS5_IJlSC_lEEEaSJ_NS4_8TiledMMAINS4_8MMA_AtomIJNS4_4SM904GMMA26MMA_64x64x32_S32S8S8_SS_TNEEEENS4_6LayoutINS5_IJSC_SC_SC_EEENS5_IJNSA_ILi0EEESS_SS_EEEEENS5_IJNS4_10UnderscoreESV_SV_EEEEENS4_13SM90_TMA_LOADENS4_14ComposedLayoutINS4_7SwizzleILi1ELi4ELi3EEENS4_18smem_ptr_flag_bitsILi8EEENSQ_INS5_IJNSA_ILi8EEESH_EEENS5_IJSH_SC_EEEEEEEvNS4_8identityENS4_23SM90_TMA_LOAD_MULTICASTES18_vS19_EENS_8epilogue10collective6detail29Sm90TmaWarpSpecializedAdapterINS1D_15DefaultEpilogueIaSJ_SJ_NS1C_6thread17LinearCombinationIaLi1EiiLNS1H_9ScaleType4KindE0ELNS_15FloatRoundStyleE2EaEENS1_15EpilogueDefaultEEEEEvvEEEEvNT_6ParamsE)
        /*0008*/ 	.word	0x000000a8


	//----- nvinfo : EIATTR_FRAME_SIZE
	.align		4
.L_15:
        /*000c*/ 	.byte	0x04, 0x11
        /*000e*/ 	.short	(.L_17 - .L_16)
	.align		4
.L_16:
        /*0010*/ 	.word	index@(_ZN7cutlass13device_kernelINS_4gemm6kernel13GemmUniversalIN4cute5tupleIJiiiiEEENS1_10collective13CollectiveMmaINS1_34MainloopSm90TmaGmmaWarpSpecializedILi5ENS5_IJNS4_1CILi2EEENSA_ILi1EEESC_EEENS1_32KernelTmaWarpSpecializedPingpongEEENS5_IJNSA_ILi64EEESG_NSA_ILi32EEEEEEaNS5_IJlSC_lEEEaSJ_NS4_8TiledMMAINS4_8MMA_AtomIJNS4_4SM904GMMA26MMA_64x64x32_S32S8S8_SS_TNEEEENS4_6LayoutINS5_IJSC_SC_SC_EEENS5_IJNSA_ILi0EEESS_SS_EEEEENS5_IJNS4_10UnderscoreESV_SV_EEEEENS4_13SM90_TMA_LOADENS4_14ComposedLayoutINS4_7SwizzleILi1ELi4ELi3EEENS4_18smem_ptr_flag_bitsILi8EEENSQ_INS5_IJNSA_ILi8EEESH_EEENS5_IJSH_SC_EEEEEEEvNS4_8identityENS4_23SM90_TMA_LOAD_MULTICASTES18_vS19_EENS_8epilogue10collective6detail29Sm90TmaWarpSpecializedAdapterINS1D_15DefaultEpilogueIaSJ_SJ_NS1C_6thread17LinearCombinationIaLi1EiiLNS1H_9ScaleType4KindE0ELNS_15FloatRoundStyleE2EaEENS1_15EpilogueDefaultEEEEEvvEEEEvNT_6ParamsE)
        /*0014*/ 	.word	0x00000008


	//----- nvinfo : EIATTR_MIN_STACK_SIZE
	.align		4
.L_17:
        /*0018*/ 	.byte	0x04, 0x12
        /*001a*/ 	.short	(.L_19 - .L_18)
	.align		4
.L_18:
        /*001c*/ 	.word	index@(_ZN7cutlass13device_kernelINS_4gemm6kernel13GemmUniversalIN4cute5tupleIJiiiiEEENS1_10collective13CollectiveMmaINS1_34MainloopSm90TmaGmmaWarpSpecializedILi5ENS5_IJNS4_1CILi2EEENSA_ILi1EEESC_EEENS1_32KernelTmaWarpSpecializedPingpongEEENS5_IJNSA_ILi64EEESG_NSA_ILi32EEEEEEaNS5_IJlSC_lEEEaSJ_NS4_8TiledMMAINS4_8MMA_AtomIJNS4_4SM904GMMA26MMA_64x64x32_S32S8S8_SS_TNEEEENS4_6LayoutINS5_IJSC_SC_SC_EEENS5_IJNSA_ILi0EEESS_SS_EEEEENS5_IJNS4_10UnderscoreESV_SV_EEEEENS4_13SM90_TMA_LOADENS4_14ComposedLayoutINS4_7SwizzleILi1ELi4ELi3EEENS4_18smem_ptr_flag_bitsILi8EEENSQ_INS5_IJNSA_ILi8EEESH_EEENS5_IJSH_SC_EEEEEEEvNS4_8identityENS4_23SM90_TMA_LOAD_MULTICASTES18_vS19_EENS_8epilogue10collective6detail29Sm90TmaWarpSpecializedAdapterINS1D_15DefaultEpilogueIaSJ_SJ_NS1C_6thread17LinearCombinationIaLi1EiiLNS1H_9ScaleType4KindE0ELNS_15FloatRoundStyleE2EaEENS1_15EpilogueDefaultEEEEEvvEEEEvNT_6ParamsE)
        /*0020*/ 	.word	0x00000008
.L_19:


//--------------------- .nv.compat                --------------------------
	.section	.nv.compat,"",@"SHT_CUDA_COMPAT_INFO"
	.align	4
        /*0000*/ 	.byte	0x02, 0x09, 0x01, 0x00, 0x02, 0x02, 0x04, 0x00, 0x02, 0x05, 0x05, 0x00, 0x03, 0x07, 0x01, 0x01
        /*0010*/ 	.byte	0x02, 0x03, 0x01, 0x00, 0x02, 0x06, 0x01, 0x00, 0x04, 0x0b, 0x08, 0x00, 0x00, 0x00, 0x00, 0x00
        /*0020*/ 	.byte	0x00, 0x00, 0x00, 0x00


//--------------------- .nv.info._ZN7cutlass13device_kernelINS_4gemm6kernel13GemmUniversalIN4cute5tupleIJiiiiEEENS1_10collective13CollectiveMmaINS1_34MainloopSm90TmaGmmaWarpSpecializedILi5ENS5_IJNS4_1CILi2EEENSA_ILi1EEESC_EEENS1_32KernelTmaWarpSpecializedPingpongEEENS5_IJNSA_ILi64EEESG_NSA_ILi32EEEEEEaNS5_IJlSC_lEEEaSJ_NS4_8TiledMMAINS4_8MMA_AtomIJNS4_4SM904GMMA26MMA_64x64x32_S32S8S8_SS_TNEEEENS4_6LayoutINS5_IJSC_SC_SC_EEENS5_IJNSA_ILi0EEESS_SS_EEEEENS5_IJNS4_10UnderscoreESV_SV_EEEEENS4_13SM90_TMA_LOADENS4_14ComposedLayoutINS4_7SwizzleILi1ELi4ELi3EEENS4_18smem_ptr_flag_bitsILi8EEENSQ_INS5_IJNSA_ILi8EEESH_EEENS5_IJSH_SC_EEEEEEEvNS4_8identityENS4_23SM90_TMA_LOAD_MULTICASTES18_vS19_EENS_8epilogue10collective6detail29Sm90TmaWarpSpecializedAdapterINS1D_15DefaultEpilogueIaSJ_SJ_NS1C_6thread17LinearCombinationIaLi1EiiLNS1H_9ScaleType4KindE0ELNS_15FloatRoundStyleE2EaEENS1_15EpilogueDefaultEEEEEvvEEEEvNT_6ParamsE --------------------------
	.section	.nv.info._ZN7cutlass13device_kernelINS_4gemm6kernel13GemmUniversalIN4cute5tupleIJiiiiEEENS1_10collective13CollectiveMmaINS1_34MainloopSm90TmaGmmaWarpSpecializedILi5ENS5_IJNS4_1CILi2EEENSA_ILi1EEESC_EEENS1_32KernelTmaWarpSpecializedPingpongEEENS5_IJNSA_ILi64EEESG_NSA_ILi32EEEEEEaNS5_IJlSC_lEEEaSJ_NS4_8TiledMMAINS4_8MMA_AtomIJNS4_4SM904GMMA26MMA_64x64x32_S32S8S8_SS_TNEEEENS4_6LayoutINS5_IJSC_SC_SC_EEENS5_IJNSA_ILi0EEESS_SS_EEEEENS5_IJNS4_10UnderscoreESV_SV_EEEEENS4_13SM90_TMA_LOADENS4_14ComposedLayoutINS4_7SwizzleILi1ELi4ELi3EEENS4_18smem_ptr_flag_bitsILi8EEENSQ_INS5_IJNSA_ILi8EEESH_EEENS5_IJSH_SC_EEEEEEEvNS4_8identityENS4_23SM90_TMA_LOAD_MULTICASTES18_vS19_EENS_8epilogue10collective6detail29Sm90TmaWarpSpecializedAdapterINS1D_15DefaultEpilogueIaSJ_SJ_NS1C_6thread17LinearCombinationIaLi1EiiLNS1H_9ScaleType4KindE0ELNS_15FloatRoundStyleE2EaEENS1_15EpilogueDefaultEEEEEvvEEEEvNT_6ParamsE,"",@"SHT_CUDA_INFO"
	.sectionflags	@""
	.align	4


	//----- nvinfo : EIATTR_CUDA_API_VERSION
	.align		4
        /*0000*/ 	.byte	0x04, 0x37
        /*0002*/ 	.short	(.L_21 - .L_20)
.L_20:
        /*0004*/ 	.word	0x00000082


	//----- nvinfo : EIATTR_KPARAM_INFO
	.align		4
.L_21:
        /*0008*/ 	.byte	0x04, 0x17
        /*000a*/ 	.short	(.L_23 - .L_22)
.L_22:
        /*000c*/ 	.word	0x00000000
        /*0010*/ 	.short	0x0000
        /*0012*/ 	.short	0x0070
        /*0014*/ 	.byte	0x00, 0xf0, 0x01, 0x10


	//----- nvinfo : EIATTR_SPARSE_MMA_MASK
	.align		4
.L_23:
        /*0018*/ 	.byte	0x03, 0x50
        /*001a*/ 	.short	0x0000


	//----- nvinfo : EIATTR_MAXREG_COUNT
	.align		4
        /*001c*/ 	.byte	0x03, 0x1b
        /*001e*/ 	.short	0x00a8


	//----- nvinfo : EIATTR_NUM_BARRIERS
	.align		4
        /*0020*/ 	.byte	0x02, 0x4c
        /*0022*/ 	.byte	0x01
	.zero		1


	//----- nvinfo : EIATTR_EXTERNS
	.align		4
        /*0024*/ 	.byte	0x04, 0x0f
        /*0026*/ 	.short	(.L_25 - .L_24)


	//   ....[0]....
	.align		4
.L_24:
        /*0028*/ 	.word	index@(__assertfail)


	//----- nvinfo : EIATTR_ANNOTATIONS
	.align		4
.L_25:
        /*002c*/ 	.byte	0x04, 0x55
        /*002e*/ 	.short	(.L_27 - .L_26)


	//   ....[0]....
.L_26:
        /*0030*/ 	.word	0x00000001
        /*0034*/ 	.byte	0xd0, 0x0d, 0x00, 0x00, 0x01, 0x00, 0x00, 0x00, 0x70, 0x14, 0x00, 0x00, 0x01, 0x00, 0x00, 0x00
        /*0044*/ 	.byte	0x10, 0x3d, 0x00, 0x00, 0x01, 0x00, 0x00, 0x00, 0x30, 0x49, 0x00, 0x00


	//----- nvinfo : EIATTR_MERCURY_ISA_VERSION
	.align		4
.L_27:
        /*0050*/ 	.byte	0x03, 0x5f
        /*0052*/ 	.short	0x0101


	//----- nvinfo : EIATTR_INT_WARP_WIDE_INSTR_OFFSETS
	.align		4
        /*0054*/ 	.byte	0x04, 0x31
        /*0056*/ 	.short	(.L_29 - .L_28)


	//   ....[0]....
.L_28:
        /*0058*/ 	.word	0x00000520


	//   ....[1]....
        /*005c*/ 	.word	0x00000560


	//   ....[2]....
        /*0060*/ 	.word	0x000005c0


	//   ....[3]....
        /*0064*/ 	.word	0x000005f0


	//   ....[4]....
        /*0068*/ 	.word	0x00000700


	//   ....[5]....
        /*006c*/ 	.word	0x00000780


	//   ....[6]....
        /*0070*/ 	.word	0x00000790


	//   ....[7]....
        /*0074*/ 	.word	0x000007f0


	//   ....[8]....
        /*0078*/ 	.word	0x00001e00


	//----- nvinfo : EIATTR_COOP_GROUP_MASK_REGIDS
	.align		4
.L_29:
        /*007c*/ 	.byte	0x04, 0x29
        /*007e*/ 	.short	(.L_31 - .L_30)


	//   ....[0]....
.L_30:
        /*0080*/ 	.word	0xffffffff


	//   ....[1]....
        /*0084*/ 	.word	0xffffffff


	//   ....[2]....
        /*0088*/ 	.word	0xffffffff


	//   ....[3]....
        /*008c*/ 	.word	0xffffffff


	//   ....[4]....
        /*0090*/ 	.word	0xffffffff


	//   ....[5]....
        /*0094*/ 	.word	0xffffffff


	//   ....[6]....
        /*0098*/ 	.word	0xffffffff


	//----- nvinfo : EIATTR_COOP_GROUP_INSTR_OFFSETS
	.align		4
.L_31:
        /*009c*/ 	.byte	0x04, 0x28
        /*009e*/ 	.short	(.L_33 - .L_32)


	//   ....[0]....
.L_32:
        /*00a0*/ 	.word	0x00000070


	//   ....[1]....
        /*00a4*/ 	.word	0x00000080


	//   ....[2]....
        /*00a8*/ 	.word	0x00000140


	//   ....[3]....
        /*00ac*/ 	.word	0x000002f0


	//   ....[4]....
        /*00b0*/ 	.word	0x00000330


	//   ....[5]....
        /*00b4*/ 	.word	0x000003c0


	//   ....[6]....
        /*00b8*/ 	.word	0x00000980


	//----- nvinfo : EIATTR_REG_RECONFIG
	.align		4
.L_33:
        /*00bc*/ 	.byte	0x01, 0x54
	.zero		2


	//----- nvinfo : EIATTR_SYSCALL_OFFSETS
	.align		4
        /*00c0*/ 	.byte	0x04, 0x46
        /*00c2*/ 	.short	(.L_35 - .L_34)


	//   ....[0]....
.L_34:
        /*00c4*/ 	.word	0x00001900


	//----- nvinfo : EIATTR_MBARRIER_INSTR_OFFSETS
	.align		4
.L_35:
        /*00c8*/ 	.byte	0x04, 0x39
        /*00ca*/ 	.short	(.L_37 - .L_36)


	//   ....[0]....
.L_36:
        /*00cc*/ 	.word	0x00000240
        /*00d0*/ 	.word	0x000000ff
        /*00d4*/ 	.word	0x00000000
        /*00d8*/ 	.short	0x0100
        /*00da*/ 	.byte	0x08
	.zero		1


	//   ....[1]....
        /*00dc*/ 	.word	0x00000250
        /*00e0*/ 	.word	0x000000ff
        /*00e4*/ 	.word	0x00000028
        /*00e8*/ 	.short	0x0100
        /*00ea*/ 	.byte	0x08
	.zero		1


	//   ....[2]....
        /*00ec*/ 	.word	0x00000260
        /*00f0*/ 	.word	0x000000ff
        /*00f4*/ 	.word	0x00000008
        /*00f8*/ 	.short	0x0100
        /*00fa*/ 	.byte	0x08
	.zero		1


	//   ....[3]....
        /*00fc*/ 	.word	0x00000270
        /*0100*/ 	.word	0x000000ff
        /*0104*/ 	.word	0x00000030
        /*0108*/ 	.short	0x0100
        /*010a*/ 	.byte	0x08
	.zero		1


	//   ....[4]....
        /*010c*/ 	.word	0x00000280
        /*0110*/ 	.word	0x000000ff
        /*0114*/ 	.word	0x00000010
        /*0118*/ 	.short	0x0100
        /*011a*/ 	.byte	0x08
	.zero		1


	//   ....[5]....
        /*011c*/ 	.word	0x00000290
        /*0120*/ 	.word	0x000000ff
        /*0124*/ 	.word	0x00000038
        /*0128*/ 	.short	0x0100
        /*012a*/ 	.byte	0x08
	.zero		1


	//   ....[6]....
        /*012c*/ 	.word	0x000002a0
        /*0130*/ 	.word	0x000000ff
        /*0134*/ 	.word	0x00000018
        /*0138*/ 	.short	0x0100
        /*013a*/ 	.byte	0x08
	.zero		1


	//   ....[7]....
        /*013c*/ 	.word	0x000002b0
        /*0140*/ 	.word	0x000000ff
        /*0144*/ 	.word	0x00000040
        /*0148*/ 	.short	0x0100
        /*014a*/ 	.byte	0x08
	.zero		1


	//   ....[8]....
        /*014c*/ 	.word	0x000002c0
        /*0150*/ 	.word	0x000000ff
        /*0154*/ 	.word	0x00000020
        /*0158*/ 	.short	0x0100
        /*015a*/ 	.byte	0x08
	.zero		1


	//   ....[9]....
        /*015c*/ 	.word	0x000002d0
        /*0160*/ 	.word	0x000000ff
        /*0164*/ 	.word	0x00000048
        /*0168*/ 	.short	0x0100
        /*016a*/ 	.byte	0x08
	.zero		1


	//   ....[10]....
        /*016c*/ 	.word	0x00000820
        /*0170*/ 	.word	0x000000ff
        /*0174*/ 	.word	0x00000080
        /*0178*/ 	.short	0x0100
        /*017a*/ 	.byte	0x08
	.zero		1


	//   ....[11]....
        /*017c*/ 	.word	0x000008c0
        /*0180*/ 	.word	0x000000ff
        /*0184*/ 	.word	0x00000088
        /*0188*/ 	.short	0x0100
        /*018a*/ 	.byte	0x08
	.zero		1


	//   ....[12]....
        /*018c*/ 	.word	0x00000900
        /*0190*/ 	.word	0x000000ff
        /*0194*/ 	.word	0x00000060
        /*0198*/ 	.short	0x0100
        /*019a*/ 	.byte	0x09
	.zero		1


	//   ....[13]....
        /*019c*/ 	.word	0x00000910
        /*01a0*/ 	.word	0x000000ff
        /*01a4*/ 	.word	0x00000068
        /*01a8*/ 	.short	0x0100
        /*01aa*/ 	.byte	0x09
	.zero		1


	//   ....[14]....
        /*01ac*/ 	.word	0x00000920
        /*01b0*/ 	.word	0x000000ff
        /*01b4*/ 	.word	0x00000070
        /*01b8*/ 	.short	0x0100
        /*01ba*/ 	.byte	0x09
	.zero		1


	//   ....[15]....
        /*01bc*/ 	.word	0x00000930
        /*01c0*/ 	.word	0x000000ff
        /*01c4*/ 	.word	0x00000078
        /*01c8*/ 	.short	0x0100
        /*01ca*/ 	.byte	0x09
	.zero		1


	//   ....[16]....
        /*01cc*/ 	.word	0x000017c0
        /*01d0*/ 	.word	0x000000ff
        /*01d4*/ 	.word	0xfffffff8
        /*01d8*/ 	.short	0x010a
        /*01da*/ 	.byte	0x2b
	.zero		1


	//   ....[17]....
        /*01dc*/ 	.word	0x00001990
        /*01e0*/ 	.word	0x00000003
        /*01e4*/ 	.word	0x00000000
        /*01e8*/ 	.short	0x010a
        /*01ea*/ 	.byte	0x3f
	.zero		1


	//   ....[18]....
        /*01ec*/ 	.word	0x000019d0
        /*01f0*/ 	.word	0x00000003
        /*01f4*/ 	.word	0x00000000
        /*01f8*/ 	.short	0x010a
        /*01fa*/ 	.byte	0x3f
	.zero		1


	//   ....[19]....
        /*01fc*/ 	.word	0x00001b60
        /*0200*/ 	.word	0x000000ff
        /*0204*/ 	.word	0x00000000
        /*0208*/ 	.short	0x010a
        /*020a*/ 	.byte	0x04
	.zero		1


	//   ....[20]....
        /*020c*/ 	.word	0x00001ba0
        /*0210*/ 	.word	0x000000ff
        /*0214*/ 	.word	0x00000000
        /*0218*/ 	.short	0x010a
        /*021a*/ 	.byte	0x04
	.zero		1


	//   ....[21]....
        /*021c*/ 	.word	0x00001c90
        /*0220*/ 	.word	0x00000005
        /*0224*/ 	.word	0x00000000
        /*0228*/ 	.short	0x0101
        /*022a*/ 	.byte	0x3f
	.zero		1


	//   ....[22]....
        /*022c*/ 	.word	0x00001da0
        /*0230*/ 	.word	0x00000003
        /*0234*/ 	.word	0x00000000
        /*0238*/ 	.short	0x0101
        /*023a*/ 	.byte	0x30
	.zero		1


	//   ....[23]....
        /*023c*/ 	.word	0x00001ea0
        /*0240*/ 	.word	0x00000003
        /*0244*/ 	.word	0x00000000
        /*0248*/ 	.short	0x0101
        /*024a*/ 	.byte	0x3f
	.zero		1


	//   ....[24]....
        /*024c*/ 	.word	0x00001f20
        /*0250*/ 	.word	0x000000ff
        /*0254*/ 	.word	0x00000008
        /*0258*/ 	.short	0x010a
        /*025a*/ 	.byte	0x2b
	.zero		1


	//   ....[25]....
        /*025c*/ 	.word	0x00003d50
        /*0260*/ 	.word	0x00000000
        /*0264*/ 	.word	0x00000000
        /*0268*/ 	.short	0x0101
        /*026a*/ 	.byte	0x30
	.zero		1


	//   ....[26]....
        /*026c*/ 	.word	0x00004680
        /*0270*/ 	.word	0x0000000e
        /*0274*/ 	.word	0x00000028
        /*0278*/ 	.short	0x010a
        /*027a*/ 	.byte	0x3f
	.zero		1


	//   ....[27]....
        /*027c*/ 	.word	0x00004a60
        /*0280*/ 	.word	0x00000006
        /*0284*/ 	.word	0x00000088
        /*0288*/ 	.short	0x0101
        /*028a*/ 	.byte	0x3f
	.zero		1


	//   ....[28]....
        /*028c*/ 	.word	0x00005190
        /*0290*/ 	.word	0x00000007
        /*0294*/ 	.word	0x00000000
        /*0298*/ 	.short	0x010a
        /*029a*/ 	.byte	0x3f
	.zero		1


	//   ....[29]....
        /*029c*/ 	.word	0x00005210
        /*02a0*/ 	.word	0x00000006
        /*02a4*/ 	.word	0x00000000
        /*02a8*/ 	.short	0x010a
        /*02aa*/ 	.byte	0x3f
	.zero		1


	//   ....[30]....
        /*02ac*/ 	.word	0x000052a0
        /*02b0*/ 	.word	0x00000007
        /*02b4*/ 	.word	0x00000000
        /*02b8*/ 	.short	0x010a
        /*02ba*/ 	.byte	0x3f
	.zero		1


	//   ....[31]....
        /*02bc*/ 	.word	0x00005330
        /*02c0*/ 	.word	0x00000006
        /*02c4*/ 	.word	0x00000000
        /*02c8*/ 	.short	0x010a
        /*02ca*/ 	.byte	0x3f
	.zero		1


	//   ....[32]....
        /*02cc*/ 	.word	0x000053c0
        /*02d0*/ 	.word	0x00000005
        /*02d4*/ 	.word	0x00000000
        /*02d8*/ 	.short	0x010a
        /*02da*/ 	.byte	0x3f
	.zero		1


	//   ....[33]....
        /*02dc*/ 	.word	0x00005430
        /*02e0*/ 	.word	0x00000003
        /*02e4*/ 	.word	0xfffffff8
        /*02e8*/ 	.short	0x010a
        /*02ea*/ 	.byte	0x3f
	.zero		1


	//   ....[34]....
        /*02ec*/ 	.word	0x00005480
        /*02f0*/ 	.word	0x00000003
        /*02f4*/ 	.word	0x00000000
        /*02f8*/ 	.short	0x010a
        /*02fa*/ 	.byte	0x3f
	.zero		1


	//   ....[35]....
        /*02fc*/ 	.word	0x000054e0
        /*0300*/ 	.word	0x00000005
        /*0304*/ 	.word	0x00000000
        /*0308*/ 	.short	0x010a
        /*030a*/ 	.byte	0x3f
	.zero		1


	//   ....[36]....
        /*030c*/ 	.word	0x00005540
        /*0310*/ 	.word	0x00000003
        /*0314*/ 	.word	0x00000008
        /*0318*/ 	.short	0x010a
        /*031a*/ 	.byte	0x3f
	.zero		1


	//   ....[37]....
        /*031c*/ 	.word	0x00005610
        /*0320*/ 	.word	0x0000000e
        /*0324*/ 	.word	0x00000028
        /*0328*/ 	.short	0x010a
        /*032a*/ 	.byte	0x3f
	.zero		1


	//   ....[38]....
        /*032c*/ 	.word	0x000056e0
        /*0330*/ 	.word	0x00000007
        /*0334*/ 	.word	0x00000000
        /*0338*/ 	.short	0x010a
        /*033a*/ 	.byte	0x3f
	.zero		1


	//   ....[39]....
        /*033c*/ 	.word	0x00005730
        /*0340*/ 	.word	0x00000006
        /*0344*/ 	.word	0x00000000
        /*0348*/ 	.short	0x010a
        /*034a*/ 	.byte	0x3f
	.zero		1


	//   ....[40]....
        /*034c*/ 	.word	0x00005780
        /*0350*/ 	.word	0x00000007
        /*0354*/ 	.word	0x00000000
        /*0358*/ 	.short	0x010a
        /*035a*/ 	.byte	0x3f
	.zero		1


	//   ....[41]....
        /*035c*/ 	.word	0x000057d0
        /*0360*/ 	.word	0x00000006
        /*0364*/ 	.word	0x00000000
        /*0368*/ 	.short	0x010a
        /*036a*/ 	.byte	0x3f
	.zero		1


	//----- nvinfo : EIATTR_NUM_MBARRIERS
	.align		4
.L_37:
        /*036c*/ 	.byte	0x03, 0x38
        /*036e*/ 	.short	0x0010


	//----- nvinfo : EIATTR_EXIT_INSTR_OFFSETS
	.align		4
        /*0370*/ 	.byte	0x04, 0x1c
        /*0372*/ 	.short	(.L_39 - .L_38)


	//   ....[0]....
.L_38:
        /*0374*/ 	.word	0x00001400


	//   ....[1]....
        /*0378*/ 	.word	0x00001460


	//   ....[2]....
        /*037c*/ 	.word	0x00004350


	//   ....[3]....
        /*0380*/ 	.word	0x00004380


	//   ....[4]....
        /*0384*/ 	.word	0x00005410


	//----- nvinfo : EIATTR_MAX_THREADS
	.align		4
.L_39:
        /*0388*/ 	.byte	0x04, 0x05
        /*038a*/ 	.short	(.L_41 - .L_40)
.L_40:
        /*038c*/ 	.word	0x00000180
        /*0390*/ 	.word	0x00000001
        /*0394*/ 	.word	0x00000001


	//----- nvinfo : EIATTR_CRS_STACK_SIZE
	.align		4
.L_41:
        /*0398*/ 	.byte	0x04, 0x1e
        /*039a*/ 	.short	(.L_43 - .L_42)
.L_42:
        /*039c*/ 	.word	0x00000000


	//----- nvinfo : EIATTR_CBANK_PARAM_SIZE
	.align		4
.L_43:
        /*03a0*/ 	.byte	0x03, 0x19
        /*03a2*/ 	.short	0x0470


	//----- nvinfo : EIATTR_PARAM_CBANK
	.align		4
        /*03a4*/ 	.byte	0x04, 0x0a
        /*03a6*/ 	.short	(.L_45 - .L_44)
	.align		4
.L_44:
        /*03a8*/ 	.word	index@(.nv.constant0._ZN7cutlass13device_kernelINS_4gemm6kernel13GemmUniversalIN4cute5tupleIJiiiiEEENS1_10collective13CollectiveMmaINS1_34MainloopSm90TmaGmmaWarpSpecializedILi5ENS5_IJNS4_1CILi2EEENSA_ILi1EEESC_EEENS1_32KernelTmaWarpSpecializedPingpongEEENS5_IJNSA_ILi64EEESG_NSA_ILi32EEEEEEaNS5_IJlSC_lEEEaSJ_NS4_8TiledMMAINS4_8MMA_AtomIJNS4_4SM904GMMA26MMA_64x64x32_S32S8S8_SS_TNEEEENS4_6LayoutINS5_IJSC_SC_SC_EEENS5_IJNSA_ILi0EEESS_SS_EEEEENS5_IJNS4_10UnderscoreESV_SV_EEEEENS4_13SM90_TMA_LOADENS4_14ComposedLayoutINS4_7SwizzleILi1ELi4ELi3EEENS4_18smem_ptr_flag_bitsILi8EEENSQ_INS5_IJNSA_ILi8EEESH_EEENS5_IJSH_SC_EEEEEEEvNS4_8identityENS4_23SM90_TMA_LOAD_MULTICASTES18_vS19_EENS_8epilogue10collective6detail29Sm90TmaWarpSpecializedAdapterINS1D_15DefaultEpilogueIaSJ_SJ_NS1C_6thread17LinearCombinationIaLi1EiiLNS1H_9ScaleType4KindE0ELNS_15FloatRoundStyleE2EaEENS1_15EpilogueDefaultEEEEEvvEEEEvNT_6ParamsE)
        /*03ac*/ 	.short	0x0210
        /*03ae*/ 	.short	0x0470


	//----- nvinfo : EIATTR_SW_WAR
	.align		4
.L_45:
        /*03b0*/ 	.byte	0x04, 0x36
        /*03b2*/ 	.short	(.L_47 - .L_46)
.L_46:
        /*03b4*/ 	.word	0x00000008
.L_47:


//--------------------- .nv.callgraph             --------------------------
	.section	.nv.callgraph,"",@"SHT_CUDA_CALLGRAPH"
	.align	4
	.sectionentsize	8
	.align		4
        /*0000*/ 	.word	0x00000000
	.align		4
        /*0004*/ 	.word	0xffffffff
	.align		4
        /*0008*/ 	.word	index@(_ZN7cutlass13device_kernelINS_4gemm6kernel13GemmUniversalIN4cute5tupleIJiiiiEEENS1_10collective13CollectiveMmaINS1_34MainloopSm90TmaGmmaWarpSpecializedILi5ENS5_IJNS4_1CILi2EEENSA_ILi1EEESC_EEENS1_32KernelTmaWarpSpecializedPingpongEEENS5_IJNSA_ILi64EEESG_NSA_ILi32EEEEEEaNS5_IJlSC_lEEEaSJ_NS4_8TiledMMAINS4_8MMA_AtomIJNS4_4SM904GMMA26MMA_64x64x32_S32S8S8_SS_TNEEEENS4_6LayoutINS5_IJSC_SC_SC_EEENS5_IJNSA_ILi0EEESS_SS_EEEEENS5_IJNS4_10UnderscoreESV_SV_EEEEENS4_13SM90_TMA_LOADENS4_14ComposedLayoutINS4_7SwizzleILi1ELi4ELi3EEENS4_18smem_ptr_flag_bitsILi8EEENSQ_INS5_IJNSA_ILi8EEESH_EEENS5_IJSH_SC_EEEEEEEvNS4_8identityENS4_23SM90_TMA_LOAD_MULTICASTES18_vS19_EENS_8epilogue10collective6detail29Sm90TmaWarpSpecializedAdapterINS1D_15DefaultEpilogueIaSJ_SJ_NS1C_6thread17LinearCombinationIaLi1EiiLNS1H_9ScaleType4KindE0ELNS_15FloatRoundStyleE2EaEENS1_15EpilogueDefaultEEEEEvvEEEEvNT_6ParamsE)
	.align		4
        /*000c*/ 	.word	index@(__assertfail)
	.align		4
        /*0010*/ 	.word	0x00000000
	.align		4
        /*0014*/ 	.word	0xfffffffe
	.align		4
        /*0018*/ 	.word	0x00000000
	.align		4
        /*001c*/ 	.word	0xfffffffd
	.align		4
        /*0020*/ 	.word	0x00000000
	.align		4
        /*0024*/ 	.word	0xfffffffc


//--------------------- .nv.constant4             --------------------------
	.section	.nv.constant4,"a",@progbits
	.align	8
	.align		8
.nv.constant4:
        /*0000*/ 	.dword	__assertfail
	.align		8
        /*0008*/ 	.dword	__unnamed_1
	.align		8
        /*0010*/ 	.dword	_ZN39_INTERNAL_b1f9a045_4_k_cu_24c327eb_53434cuda3std3__45__cpo5beginE
	.align		8
        /*0018*/ 	.dword	_ZN39_INTERNAL_b1f9a045_4_k_cu_24c327eb_53434cuda3std3__45__cpo3endE
	.align		8
        /*0020*/ 	.dword	_ZN39_INTERNAL_b1f9a045_4_k_cu_24c327eb_53434cuda3std3__45__cpo6cbeginE
	.align		8
        /*0028*/ 	.dword	_ZN39_INTERNAL_b1f9a045_4_k_cu_24c327eb_53434cuda3std3__45__cpo4cendE
	.align		8
        /*0030*/ 	.dword	_ZN39_INTERNAL_b1f9a045_4_k_cu_24c327eb_53434cuda3std3__441_GLOBAL__N__b1f9a045_4_k_cu_24c327eb_53436ignoreE
	.align		8
        /*0038*/ 	.dword	_ZN39_INTERNAL_b1f9a045_4_k_cu_24c327eb_53434cuda3std3__419piecewise_constructE
	.align		8
        /*0040*/ 	.dword	_ZN39_INTERNAL_b1f9a045_4_k_cu_24c327eb_53434cuda3std3__48in_placeE
	.align		8
        /*0048*/ 	.dword	_ZN39_INTERNAL_b1f9a045_4_k_cu_24c327eb_53434cuda3std6ranges3__45__cpo4swapE
	.align		8
        /*0050*/ 	.dword	_ZN39_INTERNAL_b1f9a045_4_k_cu_24c327eb_53434cuda3std6ranges3__45__cpo9iter_moveE
	.align		8
        /*0058*/ 	.dword	_ZN39_INTERNAL_b1f9a045_4_k_cu_24c327eb_53434cute7productE
	.align		8
        /*0060*/ 	.dword	_ZN39_INTERNAL_b1f9a045_4_k_cu_24c327eb_53434cute1_E
	.align		8
        /*0068*/ 	.dword	$str$22
	.align		8
        /*0070*/ 	.dword	$str$23


//--------------------- .text._ZN7cutlass13device_kernelINS_4gemm6kernel13GemmUniversalIN4cute5tupleIJiiiiEEENS1_10collective13CollectiveMmaINS1_34MainloopSm90TmaGmmaWarpSpecializedILi5ENS5_IJNS4_1CILi2EEENSA_ILi1EEESC_EEENS1_32KernelTmaWarpSpecializedPingpongEEENS5_IJNSA_ILi64EEESG_NSA_ILi32EEEEEEaNS5_IJlSC_lEEEaSJ_NS4_8TiledMMAINS4_8MMA_AtomIJNS4_4SM904GMMA26MMA_64x64x32_S32S8S8_SS_TNEEEENS4_6LayoutINS5_IJSC_SC_SC_EEENS5_IJNSA_ILi0EEESS_SS_EEEEENS5_IJNS4_10UnderscoreESV_SV_EEEEENS4_13SM90_TMA_LOADENS4_14ComposedLayoutINS4_7SwizzleILi1ELi4ELi3EEENS4_18smem_ptr_flag_bitsILi8EEENSQ_INS5_IJNSA_ILi8EEESH_EEENS5_IJSH_SC_EEEEEEEvNS4_8identityENS4_23SM90_TMA_LOAD_MULTICASTES18_vS19_EENS_8epilogue10collective6detail29Sm90TmaWarpSpecializedAdapterINS1D_15DefaultEpilogueIaSJ_SJ_NS1C_6thread17LinearCombinationIaLi1EiiLNS1H_9ScaleType4KindE0ELNS_15FloatRoundStyleE2EaEENS1_15EpilogueDefaultEEEEEvvEEEEvNT_6ParamsE --------------------------
	.section	.text._ZN7cutlass13device_kernelINS_4gemm6kernel13GemmUniversalIN4cute5tupleIJiiiiEEENS1_10collective13CollectiveMmaINS1_34MainloopSm90TmaGmmaWarpSpecializedILi5ENS5_IJNS4_1CILi2EEENSA_ILi1EEESC_EEENS1_32KernelTmaWarpSpecializedPingpongEEENS5_IJNSA_ILi64EEESG_NSA_ILi32EEEEEEaNS5_IJlSC_lEEEaSJ_NS4_8TiledMMAINS4_8MMA_AtomIJNS4_4SM904GMMA26MMA_64x64x32_S32S8S8_SS_TNEEEENS4_6LayoutINS5_IJSC_SC_SC_EEENS5_IJNSA_ILi0EEESS_SS_EEEEENS5_IJNS4_10UnderscoreESV_SV_EEEEENS4_13SM90_TMA_LOADENS4_14ComposedLayoutINS4_7SwizzleILi1ELi4ELi3EEENS4_18smem_ptr_flag_bitsILi8EEENSQ_INS5_IJNSA_ILi8EEESH_EEENS5_IJSH_SC_EEEEEEEvNS4_8identityENS4_23SM90_TMA_LOAD_MULTICASTES18_vS19_EENS_8epilogue10collective6detail29Sm90TmaWarpSpecializedAdapterINS1D_15DefaultEpilogueIaSJ_SJ_NS1C_6thread17LinearCombinationIaLi1EiiLNS1H_9ScaleType4KindE0ELNS_15FloatRoundStyleE2EaEENS1_15EpilogueDefaultEEEEEvvEEEEvNT_6ParamsE,"ax",@progbits
	.align	128
.text._ZN7cutlass13device_kernelINS_4gemm6kernel13GemmUniversalIN4cute5tupleIJiiiiEEENS1_10collective13CollectiveMmaINS1_34MainloopSm90TmaGmmaWarpSpecializedILi5ENS5_IJNS4_1CILi2EEENSA_ILi1EEESC_EEENS1_32KernelTmaWarpSpecializedPingpongEEENS5_IJNSA_ILi64EEESG_NSA_ILi32EEEEEEaNS5_IJlSC_lEEEaSJ_NS4_8TiledMMAINS4_8MMA_AtomIJNS4_4SM904GMMA26MMA_64x64x32_S32S8S8_SS_TNEEEENS4_6LayoutINS5_IJSC_SC_SC_EEENS5_IJNSA_ILi0EEESS_SS_EEEEENS5_IJNS4_10UnderscoreESV_SV_EEEEENS4_13SM90_TMA_LOADENS4_14ComposedLayoutINS4_7SwizzleILi1ELi4ELi3EEENS4_18smem_ptr_flag_bitsILi8EEENSQ_INS5_IJNSA_ILi8EEESH_EEENS5_IJSH_SC_EEEEEEEvNS4_8identityENS4_23SM90_TMA_LOAD_MULTICASTES18_vS19_EENS_8epilogue10collective6detail29Sm90TmaWarpSpecializedAdapterINS1D_15DefaultEpilogueIaSJ_SJ_NS1C_6thread17LinearCombinationIaLi1EiiLNS1H_9ScaleType4KindE0ELNS_15FloatRoundStyleE2EaEENS1_15EpilogueDefaultEEEEEvvEEEEvNT_6ParamsE:
        .type           _ZN7cutlass13device_kernelINS_4gemm6kernel13GemmUniversalIN4cute5tupleIJiiiiEEENS1_10collective13CollectiveMmaINS1_34MainloopSm90TmaGmmaWarpSpecializedILi5ENS5_IJNS4_1CILi2EEENSA_ILi1EEESC_EEENS1_32KernelTmaWarpSpecializedPingpongEEENS5_IJNSA_ILi64EEESG_NSA_ILi32EEEEEEaNS5_IJlSC_lEEEaSJ_NS4_8TiledMMAINS4_8MMA_AtomIJNS4_4SM904GMMA26MMA_64x64x32_S32S8S8_SS_TNEEEENS4_6LayoutINS5_IJSC_SC_SC_EEENS5_IJNSA_ILi0EEESS_SS_EEEEENS5_IJNS4_10UnderscoreESV_SV_EEEEENS4_13SM90_TMA_LOADENS4_14ComposedLayoutINS4_7SwizzleILi1ELi4ELi3EEENS4_18smem_ptr_flag_bitsILi8EEENSQ_INS5_IJNSA_ILi8EEESH_EEENS5_IJSH_SC_EEEEEEEvNS4_8identityENS4_23SM90_TMA_LOAD_MULTICASTES18_vS19_EENS_8epilogue10collective6detail29Sm90TmaWarpSpecializedAdapterINS1D_15DefaultEpilogueIaSJ_SJ_NS1C_6thread17LinearCombinationIaLi1EiiLNS1H_9ScaleType4KindE0ELNS_15FloatRoundStyleE2EaEENS1_15EpilogueDefaultEEEEEvvEEEEvNT_6ParamsE,@function
        .size           _ZN7cutlass13device_kernelINS_4gemm6kernel13GemmUniversalIN4cute5tupleIJiiiiEEENS1_10collective13CollectiveMmaINS1_34MainloopSm90TmaGmmaWarpSpecializedILi5ENS5_IJNS4_1CILi2EEENSA_ILi1EEESC_EEENS1_32KernelTmaWarpSpecializedPingpongEEENS5_IJNSA_ILi64EEESG_NSA_ILi32EEEEEEaNS5_IJlSC_lEEEaSJ_NS4_8TiledMMAINS4_8MMA_AtomIJNS4_4SM904GMMA26MMA_64x64x32_S32S8S8_SS_TNEEEENS4_6LayoutINS5_IJSC_SC_SC_EEENS5_IJNSA_ILi0EEESS_SS_EEEEENS5_IJNS4_10UnderscoreESV_SV_EEEEENS4_13SM90_TMA_LOADENS4_14ComposedLayoutINS4_7SwizzleILi1ELi4ELi3EEENS4_18smem_ptr_flag_bitsILi8EEENSQ_INS5_IJNSA_ILi8EEESH_EEENS5_IJSH_SC_EEEEEEEvNS4_8identityENS4_23SM90_TMA_LOAD_MULTICASTES18_vS19_EENS_8epilogue10collective6detail29Sm90TmaWarpSpecializedAdapterINS1D_15DefaultEpilogueIaSJ_SJ_NS1C_6thread17LinearCombinationIaLi1EiiLNS1H_9ScaleType4KindE0ELNS_15FloatRoundStyleE2EaEENS1_15EpilogueDefaultEEEEEvvEEEEvNT_6ParamsE,(.L_x_143 - _ZN7cutlass13device_kernelINS_4gemm6kernel13GemmUniversalIN4cute5tupleIJiiiiEEENS1_10collective13CollectiveMmaINS1_34MainloopSm90TmaGmmaWarpSpecializedILi5ENS5_IJNS4_1CILi2EEENSA_ILi1EEESC_EEENS1_32KernelTmaWarpSpecializedPingpongEEENS5_IJNSA_ILi64EEESG_NSA_ILi32EEEEEEaNS5_IJlSC_lEEEaSJ_NS4_8TiledMMAINS4_8MMA_AtomIJNS4_4SM904GMMA26MMA_64x64x32_S32S8S8_SS_TNEEEENS4_6LayoutINS5_IJSC_SC_SC_EEENS5_IJNSA_ILi0EEESS_SS_EEEEENS5_IJNS4_10UnderscoreESV_SV_EEEEENS4_13SM90_TMA_LOADENS4_14ComposedLayoutINS4_7SwizzleILi1ELi4ELi3EEENS4_18smem_ptr_flag_bitsILi8EEENSQ_INS5_IJNSA_ILi8EEESH_EEENS5_IJSH_SC_EEEEEEEvNS4_8identityENS4_23SM90_TMA_LOAD_MULTICASTES18_vS19_EENS_8epilogue10collective6detail29Sm90TmaWarpSpecializedAdapterINS1D_15DefaultEpilogueIaSJ_SJ_NS1C_6thread17LinearCombinationIaLi1EiiLNS1H_9ScaleType4KindE0ELNS_15FloatRoundStyleE2EaEENS1_15EpilogueDefaultEEEEEvvEEEEvNT_6ParamsE)
        .other          _ZN7cutlass13device_kernelINS_4gemm6kernel13GemmUniversalIN4cute5tupleIJiiiiEEENS1_10collective13CollectiveMmaINS1_34MainloopSm90TmaGmmaWarpSpecializedILi5ENS5_IJNS4_1CILi2EEENSA_ILi1EEESC_EEENS1_32KernelTmaWarpSpecializedPingpongEEENS5_IJNSA_ILi64EEESG_NSA_ILi32EEEEEEaNS5_IJlSC_lEEEaSJ_NS4_8TiledMMAINS4_8MMA_AtomIJNS4_4SM904GMMA26MMA_64x64x32_S32S8S8_SS_TNEEEENS4_6LayoutINS5_IJSC_SC_SC_EEENS5_IJNSA_ILi0EEESS_SS_EEEEENS5_IJNS4_10UnderscoreESV_SV_EEEEENS4_13SM90_TMA_LOADENS4_14ComposedLayoutINS4_7SwizzleILi1ELi4ELi3EEENS4_18smem_ptr_flag_bitsILi8EEENSQ_INS5_IJNSA_ILi8EEESH_EEENS5_IJSH_SC_EEEEEEEvNS4_8identityENS4_23SM90_TMA_LOAD_MULTICASTES18_vS19_EENS_8epilogue10collective6detail29Sm90TmaWarpSpecializedAdapterINS1D_15DefaultEpilogueIaSJ_SJ_NS1C_6thread17LinearCombinationIaLi1EiiLNS1H_9ScaleType4KindE0ELNS_15FloatRoundStyleE2EaEENS1_15EpilogueDefaultEEEEEvvEEEEvNT_6ParamsE,@"STO_CUDA_ENTRY STV_DEFAULT"
_ZN7cutlass13device_kernelINS_4gemm6kernel13GemmUniversalIN4cute5tupleIJiiiiEEENS1_10collective13CollectiveMmaINS1_34MainloopSm90TmaGmmaWarpSpecializedILi5ENS5_IJNS4_1CILi2EEENSA_ILi1EEESC_EEENS1_32KernelTmaWarpSpecializedPingpongEEENS5_IJNSA_ILi64EEESG_NSA_ILi32EEEEEEaNS5_IJlSC_lEEEaSJ_NS4_8TiledMMAINS4_8MMA_AtomIJNS4_4SM904GMMA26MMA_64x64x32_S32S8S8_SS_TNEEEENS4_6LayoutINS5_IJSC_SC_SC_EEENS5_IJNSA_ILi0EEESS_SS_EEEEENS5_IJNS4_10UnderscoreESV_SV_EEEEENS4_13SM90_TMA_LOADENS4_14ComposedLayoutINS4_7SwizzleILi1ELi4ELi3EEENS4_18smem_ptr_flag_bitsILi8EEENSQ_INS5_IJNSA_ILi8EEESH_EEENS5_IJSH_SC_EEEEEEEvNS4_8identityENS4_23SM90_TMA_LOAD_MULTICASTES18_vS19_EENS_8epilogue10collective6detail29Sm90TmaWarpSpecializedAdapterINS1D_15DefaultEpilogueIaSJ_SJ_NS1C_6thread17LinearCombinationIaLi1EiiLNS1H_9ScaleType4KindE0ELNS_15FloatRoundStyleE2EaEENS1_15EpilogueDefaultEEEEEvvEEEEvNT_6ParamsE:
[----:B------:R-:W0:Y:S02]  /*0000*/  LDC R1, c[0x0][0x28] ;  /* 0x00000a00ff017b82 */ /* 0x000e240000000800 */
[----:B0-----:R-:W-:Y:S01]  /*0010*/  VIADD R1, R1, 0xfffffff8 ;  /* 0xfffffff801017836 */ /* 0x001fe20000000000 */
[----:B------:R-:W0:Y:S01]  /*0020*/  S2R R5, SR_TID.X ;  /* 0x0000000000057919 */ /* 0x000e220000002100 */
[----:B------:R-:W-:Y:S01]  /*0030*/  ELECT P0, URZ, PT ;  /* 0x00000000003f782f */ /* 0x000fe20003800000 */
[----:B------:R-:W-:Y:S01]  /*0040*/  BSSY B0, `(.L_x_0) ;  /* 0x000000f000007945 */ /* 0x000fe20003800000 */
[--C-:B0-----:R-:W-:Y:S02]  /*0050*/  SHF.R.U32.HI R0, RZ, 0x5, R5.reuse ;  /* 0x00000005ff007819 */ /* 0x101fe40000011605 */
[----:B------:R-:W-:-:S03]  /*0060*/  SHF.R.U32.HI R7, RZ, 0x7, R5 ;  /* 0x00000007ff077819 */ /* 0x000fc60000011605 */
[----:B------:R-:W0:Y:S04]  /*0070*/  SHFL.IDX PT, R2, R0, RZ, 0x1f ;  /* 0x00001fff00027589 */ /* 0x000e2800000e0000 */
[----:B------:R1:W2:Y:S01]  /*0080*/  SHFL.IDX PT, R10, R7, RZ, 0x1f ;  /* 0x00001fff070a7589 */ /* 0x0002a200000e0000 */
[----:B0-----:R-:W-:-:S13]  /*0090*/  ISETP.NE.OR P0, PT, R2, RZ, !P0 ;  /* 0x000000ff0200720c */ /* 0x001fda0004705670 */
[----:B-12---:R-:W-:Y:S05]  /*00a0*/  @P0 BRA `(.L_x_1) ;  /* 0x0000000000200947 */ /* 0x006fea0003800000 */
[----:B------:R-:W-:Y:S02]  /*00b0*/  ULDC.64 UR4, c[0x0][0x198] ;  /* 0x0000660000047ab9 */ /* 0x000fe40000000a00 */
[----:B------:R-:W-:Y:S02]  /*00c0*/  UIADD3 UR6, UP0, UR4, 0xf0, URZ ;  /* 0x000000f004067890 */ /* 0x000fe4000ff1e03f */
[----:B------:R-:W-:Y:S02]  /*00d0*/  UIADD3 UR4, UP1, UR4, 0x1f0, URZ ;  /* 0x000001f004047890 */ /* 0x000fe4000ff3e03f */
[----:B------:R-:W-:Y:S02]  /*00e0*/  UIADD3.X UR7, URZ, UR5, URZ, UP0, !UPT ;  /* 0x000000053f077290 */ /* 0x000fe400087fe43f */
[----:B------:R-:W-:-:S07]  /*00f0*/  UIADD3.X UR5, URZ, UR5, URZ, UP1, !UPT ;  /* 0x000000053f057290 */ /* 0x000fce0008ffe43f */
[----:B------:R0:W-:Y:S02]  /*0100*/  UTMACCTL.PF [UR6] ;  /* 0x00000000060079b9 */ /* 0x0001e40008040000 */
[----:B------:R0:W-:Y:S02]  /*0110*/  UTMACCTL.PF [UR4] ;  /* 0x00000000040079b9 */ /* 0x0001e40008040000 */
[----:B0-----:R-:W-:Y:S01]  /*0120*/  NOP ;  /* 0x0000000000007918 */ /* 0x001fe20000000000 */
.L_x_1:
[----:B------:R-:W-:Y:S05]  /*0130*/  BSYNC B0 ;  /* 0x0000000000007941 */ /* 0x000fea0003800000 */
.L_x_0:
[----:B------:R-:W0:Y:S02]  /*0140*/  SHFL.IDX PT, R8, R0, RZ, 0x1f ;  /* 0x00001fff00087589 */ /* 0x000e2400000e0000 */
[----:B0-----:R-:W-:-:S13]  /*0150*/  ISETP.NE.AND P0, PT, R8, RZ, PT ;  /* 0x000000ff0800720c */ /* 0x001fda0003f05270 */
[----:B------:R-:W-:Y:S05]  /*0160*/  @P0 BRA `(.L_x_2) ;  /* 0x0000000000600947 */ /* 0x000fea0003800000 */
[----:B------:R-:W0:Y:S01]  /*0170*/  S2UR UR8, SR_CgaCtaId ;  /* 0x00000000000879c3 */ /* 0x000e220000008800 */
[----:B------:R-:W-:Y:S01]  /*0180*/  UMOV UR4, 0x400 ;  /* 0x0000040000047882 */ /* 0x000fe20000000000 */
[----:B------:R-:W-:Y:S01]  /*0190*/  UMOV UR5, 0x1 ;  /* 0x0000000100057882 */ /* 0x000fe20000000000 */
[----:B------:R-:W-:Y:S01]  /*01a0*/  UMOV UR6, 0x2 ;  /* 0x0000000200067882 */ /* 0x000fe20000000000 */
[----:B------:R-:W-:Y:S01]  /*01b0*/  ELECT P0, URZ, PT ;  /* 0x00000000003f782f */ /* 0x000fe20003800000 */
[----:B------:R-:W-:-:S04]  /*01c0*/  UIADD3 UR6, -UR6, 0x100000, URZ ;  /* 0x0010000006067890 */ /* 0x000fc8000fffe13f */
[----:B------:R-:W-:Y:S02]  /*01d0*/  USHF.L.U32 UR7, UR6, 0xb, URZ ;  /* 0x0000000b06077899 */ /* 0x000fe4000800063f */
[----:B------:R-:W-:Y:S02]  /*01e0*/  USHF.L.U32 UR6, UR6, 0x1, URZ ;  /* 0x0000000106067899 */ /* 0x000fe4000800063f */
[----:B0-----:R-:W-:Y:S02]  /*01f0*/  ULEA UR8, UR8, UR4, 0x18 ;  /* 0x0000000408087291 */ /* 0x001fe4000f8ec03f */
[----:B------:R-:W-:-:S04]  /*0200*/  UIADD3 UR4, -UR5, 0x100000, URZ ;  /* 0x0010000005047890 */ /* 0x000fc8000fffe13f */
[----:B------:R-:W-:Y:S02]  /*0210*/  USHF.L.U32 UR5, UR4, 0xb, URZ ;  /* 0x0000000b04057899 */ /* 0x000fe4000800063f */
[----:B------:R-:W-:Y:S01]  /*0220*/  USHF.L.U32 UR4, UR4, 0x1, URZ ;  /* 0x0000000104047899 */ /* 0x000fe2000800063f */
[----:B------:R-:W0:Y:S11]  /*0230*/  FENCE.VIEW.ASYNC.S ;  /* 0x00000000000073c6 */ /* 0x000e360000000000 */
[----:B0-----:R0:W1:Y:S01]  /*0240*/  SYNCS.EXCH.64 URZ, [UR8], UR4 ;  /* 0x00000004083f75b2 */ /* 0x0010620008000100 */
[----:B------:R0:W2:Y:S01]  /*0250*/  SYNCS.EXCH.64 URZ, [UR8+0x28], UR6 ;  /* 0x00002806083f75b2 */ /* 0x0000a20008000100 */
[----:B------:R0:W3:Y:S01]  /*0260*/  SYNCS.EXCH.64 URZ, [UR8+0x8], UR4 ;  /* 0x00000804083f75b2 */ /* 0x0000e20008000100 */
[----:B------:R0:W4:Y:S01]  /*0270*/  SYNCS.EXCH.64 URZ, [UR8+0x30], UR6 ;  /* 0x00003006083f75b2 */ /* 0x0001220008000100 */
[----:B------:R0:W0:Y:S01]  /*0280*/  SYNCS.EXCH.64 URZ, [UR8+0x10], UR4 ;  /* 0x00001004083f75b2 */ /* 0x0000220008000100 */
[----:B------:R0:W0:Y:S01]  /*0290*/  SYNCS.EXCH.64 URZ, [UR8+0x38], UR6 ;  /* 0x00003806083f75b2 */ /* 0x0000220008000100 */
[----:B------:R0:W0:Y:S01]  /*02a0*/  SYNCS.EXCH.64 URZ, [UR8+0x18], UR4 ;  /* 0x00001804083f75b2 */ /* 0x0000220008000100 */
[----:B------:R0:W0:Y:S01]  /*02b0*/  SYNCS.EXCH.64 URZ, [UR8+0x40], UR6 ;  /* 0x00004006083f75b2 */ /* 0x0000220008000100 */
[----:B------:R0:W0:Y:S01]  /*02c0*/  SYNCS.EXCH.64 URZ, [UR8+0x20], UR4 ;  /* 0x00002004083f75b2 */ /* 0x0000220008000100 */
[----:B------:R0:W0:Y:S01]  /*02d0*/  SYNCS.EXCH.64 URZ, [UR8+0x48], UR6 ;  /* 0x00004806083f75b2 */ /* 0x0000220008000100 */
[----:B------:R-:W-:Y:S01]  /*02e0*/  NOP ;  /* 0x0000000000007918 */ /* 0x000fe20000000000 */
.L_x_2:
[----:B------:R-:W5:Y:S01]  /*02f0*/  SHFL.IDX PT, R9, R0, RZ, 0x1f ;  /* 0x00001fff00097589 */ /* 0x000f6200000e0000 */
[----:B------:R-:W-:Y:S01]  /*0300*/  SHF.R.S32.HI R4, RZ, 0x1f, R5 ;  /* 0x0000001fff047819 */ /* 0x000fe20000011405 */
[----:B------:R-:W1:Y:S01]  /*0310*/  S2UR UR12, SR_CTAID.X ;  /* 0x00000000000c79c3 */ /* 0x000e620000002500 */
[----:B------:R-:W-:Y:S01]  /*0320*/  ELECT P0, URZ, PT ;  /* 0x00000000003f782f */ /* 0x000fe20003800000 */
[----:B------:R1:W2:Y:S01]  /*0330*/  SHFL.IDX PT, R11, R0, RZ, 0x1f ;  /* 0x00001fff000b7589 */ /* 0x0002a200000e0000 */
[----:B------:R-:W-:Y:S02]  /*0340*/  LEA.HI R4, R4, R5, RZ, 0x7 ;  /* 0x0000000504047211 */ /* 0x000fe400078f38ff */
[----:B------:R-:W-:Y:S02]  /*0350*/  ELECT P1, URZ, PT ;  /* 0x00000000003f782f */ /* 0x000fe40003820000 */
[----:B------:R-:W-:Y:S01]  /*0360*/  SHF.R.S32.HI R13, RZ, 0x1f, R8 ;  /* 0x0000001fff0d7819 */ /* 0x000fe20000011408 */
[----:B------:R-:W3:Y:S01]  /*0370*/  S2R R6, SR_CTAID.Y ;  /* 0x0000000000067919 */ /* 0x000ee20000002600 */
[----:B------:R-:W-:Y:S01]  /*0380*/  LOP3.LUT R4, R4, 0xffffff80, RZ, 0xc0, !PT ;  /* 0xffffff8004047812 */ /* 0x000fe200078ec0ff */
[----:B------:R-:W4:Y:S01]  /*0390*/  LDC R14, c[0x0][0x140] ;  /* 0x00005000ff0e7b82 */ /* 0x000f220000000800 */
[----:B0-----:R-:W-:Y:S01]  /*03a0*/  ULDC UR4, c[0x0][0x150] ;  /* 0x0000540000047ab9 */ /* 0x001fe20000000800 */
[----:B------:R-:W-:Y:S01]  /*03b0*/  LEA.HI R13, R13, R8, RZ, 0x2 ;  /* 0x000000080d0d7211 */ /* 0x000fe200078f10ff */
[----:B------:R-:W0:Y:S01]  /*03c0*/  SHFL.IDX PT, R16, R7, RZ, 0x1f ;  /* 0x00001fff07107589 */ /* 0x000e2200000e0000 */
[----:B------:R-:W-:Y:S01]  /*03d0*/  IMAD.IADD R4, R5, 0x1, -R4 ;  /* 0x0000000105047824 */ /* 0x000fe200078e0a04 */
[----:B------:R-:W-:Y:S01]  /*03e0*/  UMOV UR11, 0x80 ;  /* 0x00000080000b7882 */ /* 0x000fe20000000000 */
[----:B------:R-:W-:Y:S01]  /*03f0*/  LOP3.LUT R13, R13, 0x3ffffffc, RZ, 0xc0, !PT ;  /* 0x3ffffffc0d0d7812 */ /* 0x000fe200078ec0ff */
[----:B------:R-:W-:Y:S01]  /*0400*/  NOP ;  /* 0x0000000000007918 */ /* 0x000fe20000000000 */
[----:B------:R-:W0:Y:S01]  /*0410*/  LDC R15, c[0x0][0x144] ;  /* 0x00005100ff0f7b82 */ /* 0x000e220000000800 */
[----:B------:R-:W-:Y:S01]  /*0420*/  SHF.R.S32.HI R3, RZ, 0x1f, R4 ;  /* 0x0000001fff037819 */ /* 0x000fe20000011404 */
[----:B------:R-:W-:Y:S01]  /*0430*/  NOP ;  /* 0x0000000000007918 */ /* 0x000fe20000000000 */
[----:B------:R-:W-:Y:S01]  /*0440*/  IMAD.IADD R8, R8, 0x1, -R13 ;  /* 0x0000000108087824 */ /* 0x000fe200078e0a0d */
[C---:B------:R-:W-:Y:S01]  /*0450*/  ISETP.NE.AND P4, PT, R10.reuse, RZ, PT ;  /* 0x000000ff0a00720c */ /* 0x040fe20003f85270 */
[----:B------:R-:W-:Y:S01]  /*0460*/  VIADD R33, R10, 0xffffffff ;  /* 0xffffffff0a217836 */ /* 0x000fe20000000000 */
[----:B-----5:R-:W-:Y:S01]  /*0470*/  ISETP.NE.OR P0, PT, R9, RZ, !P0 ;  /* 0x000000ff0900720c */ /* 0x020fe20004705670 */
[----:B------:R-:W-:Y:S01]  /*0480*/  IMAD.MOV.U32 R57, RZ, RZ, 0x1 ;  /* 0x00000001ff397424 */ /* 0x000fe200078e00ff */
[----:B------:R-:W-:Y:S01]  /*0490*/  LEA.HI R9, R3, R4, RZ, 0x3 ;  /* 0x0000000403097211 */ /* 0x000fe200078f18ff */
[----:B------:R-:W5:Y:S01]  /*04a0*/  LDC R21, c[0x0][0x148] ;  /* 0x00005200ff157b82 */ /* 0x000f620000000800 */
[----:B-1----:R-:W-:-:S02]  /*04b0*/  I2FP.F32.U32 R12, UR12 ;  /* 0x0000000c000c7c45 */ /* 0x002fc40008201000 */
[--C-:B------:R-:W-:Y:S02]  /*04c0*/  SHF.R.S32.HI R0, RZ, 0x3, R9.reuse ;  /* 0x00000003ff007819 */ /* 0x100fe40000011409 */
[----:B------:R-:W-:Y:S01]  /*04d0*/  SHF.R.S32.HI R9, RZ, 0x1f, R9 ;  /* 0x0000001fff097819 */ /* 0x000fe20000011409 */
[----:B------:R-:W-:Y:S01]  /*04e0*/  FMUL R12, R12, UR4 ;  /* 0x000000040c0c7c20 */ /* 0x000fe20008400000 */
[----:B--2---:R-:W-:Y:S01]  /*04f0*/  ISETP.NE.OR P1, PT, R11, RZ, !P1 ;  /* 0x000000ff0b00720c */ /* 0x004fe20004f25670 */
[----:B------:R-:W-:Y:S01]  /*0500*/  ULDC UR4, c[0x0][0x154] ;  /* 0x0000550000047ab9 */ /* 0x000fe20000000800 */
[----:B------:R-:W-:Y:S01]  /*0510*/  LEA.HI R11, R9, R0, RZ, 0x2 ;  /* 0x00000000090b7211 */ /* 0x000fe200078f10ff */
[----:B------:R-:W-:Y:S01]  /*0520*/  VOTEU.ALL UP1, P0 ;  /* 0x00000000003f7886 */ /* 0x000fe20000020000 */
[----:B------:R-:W-:Y:S01]  /*0530*/  SHF.R.S32.HI R9, RZ, 0x1f, R2 ;  /* 0x0000001fff097819 */ /* 0x000fe20000011402 */
[----:B------:R-:W1:Y:S01]  /*0540*/  F2I.U32.TRUNC.NTZ R12, R12 ;  /* 0x0000000c000c7305 */ /* 0x000e62000020f000 */
[----:B------:R-:W-:Y:S01]  /*0550*/  LOP3.LUT R11, R11, 0xfffffffc, RZ, 0xc0, !PT ;  /* 0xfffffffc0b0b7812 */ /* 0x000fe200078ec0ff */
[----:B------:R-:W-:Y:S01]  /*0560*/  VOTEU.ALL UP0, P0 ;  /* 0x00000000003f7886 */ /* 0x000fe20000000000 */
[----:B------:R-:W-:Y:S01]  /*0570*/  LEA.HI R9, R9, R2, RZ, 0x2 ;  /* 0x0000000209097211 */ /* 0x000fe200078f10ff */
[----:B------:R-:W2:Y:S01]  /*0580*/  @!UP1 S2UR UR7, SR_CgaCtaId ;  /* 0x00000000000799c3 */ /* 0x000ea20000008800 */
[----:B----4-:R-:W-:Y:S01]  /*0590*/  ISETP.EQ.U32.AND P2, PT, R14, 0x1, PT ;  /* 0x000000010e00780c */ /* 0x010fe20003f42070 */
[----:B------:R-:W-:Y:S01]  /*05a0*/  IMAD.IADD R11, R0, 0x1, -R11 ;  /* 0x00000001000b7824 */ /* 0x000fe200078e0a0b */
[----:B------:R-:W-:Y:S01]  /*05b0*/  LOP3.LUT R9, R9, 0xfffffffc, RZ, 0xc0, !PT ;  /* 0xfffffffc09097812 */ /* 0x000fe200078ec0ff */
[----:B------:R-:W-:Y:S01]  /*05c0*/  VOTEU.ALL UP2, P1 ;  /* 0x00000000003f7886 */ /* 0x000fe20000840000 */
[----:B------:R-:W-:Y:S01]  /*05d0*/  @!UP1 UMOV UR6, 0x400 ;  /* 0x0000040000069882 */ /* 0x000fe20000000000 */
[----:B------:R-:W-:Y:S01]  /*05e0*/  IMAD R8, R8, 0x4, R11 ;  /* 0x0000000408087824 */ /* 0x000fe200078e020b */
[----:B------:R-:W-:Y:S01]  /*05f0*/  VOTEU.ALL UP3, P1 ;  /* 0x00000000003f7886 */ /* 0x000fe20000860000 */
[----:B------:R-:W-:Y:S01]  /*0600*/  IMAD.IADD R14, R2, 0x1, -R9 ;  /* 0x00000001020e7824 */ /* 0x000fe200078e0a09 */
[----:B---3--:R-:W-:Y:S01]  /*0610*/  I2FP.F32.U32 R2, R6 ;  /* 0x0000000600027245 */ /* 0x008fe20000201000 */
[----:B------:R-:W3:Y:S01]  /*0620*/  @!UP2 S2UR UR10, SR_CgaCtaId ;  /* 0x00000000000aa9c3 */ /* 0x000ee20000008800 */
[----:B------:R-:W-:Y:S01]  /*0630*/  LEA.HI R0, R8, R8, RZ, 0x1 ;  /* 0x0000000808007211 */ /* 0x000fe200078f08ff */
[----:B-1----:R-:W-:Y:S01]  /*0640*/  IMAD.MOV R12, RZ, RZ, -R12 ;  /* 0x000000ffff0c7224 */ /* 0x002fe200078e0a0c */
[----:B------:R-:W-:Y:S01]  /*0650*/  @!UP2 UMOV UR9, 0x400 ;  /* 0x000004000009a882 */ /* 0x000fe20000000000 */
[----:B------:R-:W-:Y:S01]  /*0660*/  FMUL R2, R2, UR4 ;  /* 0x0000000402027c20 */ /* 0x000fe20008400000 */
[----:B------:R-:W-:Y:S01]  /*0670*/  LOP3.LUT R11, R0, 0xfffffffe, RZ, 0xc0, !PT ;  /* 0xfffffffe000b7812 */ /* 0x000fe200078ec0ff */
[----:B0-----:R-:W-:Y:S01]  /*0680*/  IMAD R20, R15, R12, UR12 ;  /* 0x0000000c0f147e24 */ /* 0x001fe2000f8e020c */
[----:B------:R-:W-:Y:S01]  /*0690*/  UMOV UR4, 0x20 ;  /* 0x0000002000047882 */ /* 0x000fe20000000000 */
[----:B------:R-:W-:Y:S01]  /*06a0*/  IMAD.SHL.U32 R9, R8, 0x4, RZ ;  /* 0x0000000408097824 */ /* 0x000fe200078e00ff */
[----:B------:R-:W-:-:S04]  /*06b0*/  @!UP1 UIADD3 UR4, -UR4, 0x100000, URZ ;  /* 0x0010000004049890 */ /* 0x000fc8000fffe13f */
[----:B------:R-:W-:Y:S02]  /*06c0*/  @!UP1 USHF.L.U32 UR5, UR4, 0xb, URZ ;  /* 0x0000000b04059899 */ /* 0x000fe4000800063f */
[----:B------:R-:W-:Y:S01]  /*06d0*/  @!UP1 USHF.L.U32 UR4, UR4, 0x1, URZ ;  /* 0x0000000104049899 */ /* 0x000fe2000800063f */
[C---:B------:R-:W-:Y:S01]  /*06e0*/  IMAD.IADD R11, R8.reuse, 0x1, -R11 ;  /* 0x00000001080b7824 */ /* 0x040fe200078e0a0b */
[----:B------:R-:W0:Y:S01]  /*06f0*/  F2I.U32.TRUNC.NTZ R2, R2 ;  /* 0x0000000200027305 */ /* 0x000e22000020f000 */
[----:B------:R-:W-:Y:S01]  /*0700*/  VOTEU.ALL UP4, P1 ;  /* 0x00000000003f7886 */ /* 0x000fe20000880000 */
[----:B------:R-:W-:Y:S01]  /*0710*/  LOP3.LUT R56, R8, 0xc, R9, 0x78, !PT ;  /* 0x0000000c08387812 */ /* 0x000fe200078e7809 */
[----:B--2---:R-:W-:Y:S01]  /*0720*/  @!UP1 ULEA UR8, UR7, UR6, 0x18 ;  /* 0x0000000607089291 */ /* 0x004fe2000f8ec03f */
[----:B------:R-:W-:Y:S01]  /*0730*/  ISETP.NE.AND P3, PT, R11, R20, PT ;  /* 0x000000140b00720c */ /* 0x000fe20003f65270 */
[----:B------:R-:W-:-:S04]  /*0740*/  @!UP2 UIADD3 UR6, -UR11, 0x100000, URZ ;  /* 0x001000000b06a890 */ /* 0x000fc8000fffe13f */
[----:B------:R-:W-:Y:S02]  /*0750*/  @!UP2 USHF.L.U32 UR7, UR6, 0xb, URZ ;  /* 0x0000000b0607a899 */ /* 0x000fe4000800063f */
[----:B------:R-:W-:Y:S01]  /*0760*/  @!UP2 USHF.L.U32 UR6, UR6, 0x1, URZ ;  /* 0x000000010606a899 */ /* 0x000fe2000800063f */
[----:B------:R-:W-:Y:S01]  /*0770*/  ISETP.GE.U32.AND P6, PT, R33, 0x2, PT ;  /* 0x000000022100780c */ /* 0x000fe20003fc6070 */
[----:B------:R-:W-:Y:S01]  /*0780*/  VOTEU.ALL UP5, P1 ;  /* 0x00000000003f7886 */ /* 0x000fe200008a0000 */
[----:B------:R-:W-:Y:S01]  /*0790*/  VOTEU.ALL UP1, P0 ;  /* 0x00000000003f7886 */ /* 0x000fe20000020000 */
[----:B------:R-:W-:Y:S02]  /*07a0*/  LOP3.LUT P0, RZ, R4, 0x7, RZ, 0xc0, !PT ;  /* 0x0000000704ff7812 */ /* 0x000fe4000780c0ff */
[----:B------:R-:W-:Y:S01]  /*07b0*/  R2UR UR43, R16 ;  /* 0x00000000102b72ca */ /* 0x000fe200000e0000 */
[----:B---3--:R-:W-:Y:S01]  /*07c0*/  @!UP2 ULEA UR9, UR10, UR9, 0x18 ;  /* 0x000000090a09a291 */ /* 0x008fe2000f8ec03f */
[C---:B------:R-:W-:Y:S01]  /*07d0*/  ISETP.LT.U32.AND P0, PT, R56.reuse, 0x2, !P0 ;  /* 0x000000023800780c */ /* 0x040fe20004701070 */
[----:B0-----:R-:W-:Y:S01]  /*07e0*/  IMAD.MOV R24, RZ, RZ, -R2 ;  /* 0x000000ffff187224 */ /* 0x001fe200078e0a02 */
[----:B------:R-:W-:Y:S01]  /*07f0*/  VOTEU.ALL UP2, P1 ;  /* 0x00000000003f7886 */ /* 0x000fe20000840000 */
[----:B------:R-:W-:Y:S01]  /*0800*/  @P3 LEA.HI R0, R56, R56, RZ, 0x1 ;  /* 0x0000003838003211 */ /* 0x000fe200078f08ff */
[----:B------:R-:W0:Y:S02]  /*0810*/  FENCE.VIEW.ASYNC.S ;  /* 0x00000000000073c6 */ /* 0x000e240000000000 */
[----:B0-----:R0:W1:Y:S01]  /*0820*/  @!UP0 SYNCS.EXCH.64 URZ, [UR8+0x80], UR4 ;  /* 0x00008004083f85b2 */ /* 0x0010620008000100 */
[----:B------:R-:W-:Y:S01]  /*0830*/  ISETP.NE.AND P1, PT, R14, 0x3, PT ;  /* 0x000000030e00780c */ /* 0x000fe20003f25270 */
[----:B-----5:R-:W-:Y:S01]  /*0840*/  IMAD R9, R21, R24, R6 ;  /* 0x0000001815097224 */ /* 0x020fe200078e0206 */
[----:B------:R-:W-:-:S02]  /*0850*/  @P3 SHF.R.S32.HI R0, RZ, 0x1, R0 ;  /* 0x00000001ff003819 */ /* 0x000fc40000011400 */
[----:B------:R-:W-:Y:S02]  /*0860*/  ISETP.EQ.OR P1, PT, R14, RZ, !P1 ;  /* 0x000000ff0e00720c */ /* 0x000fe40004f22670 */
[----:B------:R-:W-:Y:S02]  /*0870*/  @P3 ISETP.NE.AND P5, PT, R0, R9, PT ;  /* 0x000000090000320c */ /* 0x000fe40003fa5270 */
[----:B------:R-:W-:Y:S02]  /*0880*/  ISETP.EQ.AND P1, PT, R10, RZ, P1 ;  /* 0x000000ff0a00720c */ /* 0x000fe40000f22270 */
[----:B------:R-:W-:Y:S02]  /*0890*/  SEL R0, RZ, 0x1, !P0 ;  /* 0x00000001ff007807 */ /* 0x000fe40004000000 */
[----:B------:R-:W-:Y:S02]  /*08a0*/  @P3 SEL R57, RZ, 0x1, P5 ;  /* 0x00000001ff393807 */ /* 0x000fe40002800000 */
[----:B------:R-:W-:Y:S01]  /*08b0*/  SEL R23, RZ, 0x1, !P1 ;  /* 0x00000001ff177807 */ /* 0x000fe20004800000 */
[----:B------:R0:W2:Y:S01]  /*08c0*/  @!UP1 SYNCS.EXCH.64 URZ, [UR8+0x88], UR4 ;  /* 0x00008804083f95b2 */ /* 0x0000a20008000100 */
[----:B------:R-:W-:Y:S01]  /*08d0*/  NOP ;  /* 0x0000000000007918 */ /* 0x000fe20000000000 */
[----:B------:R-:W-:-:S02]  /*08e0*/  LOP3.LUT R57, R57, R0, RZ, 0xc0, !PT ;  /* 0x0000000039397212 */ /* 0x000fc400078ec0ff */
[----:B------:R-:W-:Y:S01]  /*08f0*/  SEL R23, R23, 0x2, P6 ;  /* 0x0000000217177807 */ /* 0x000fe20003000000 */
[----:B------:R0:W3:Y:S01]  /*0900*/  @!UP2 SYNCS.EXCH.64 URZ, [UR9+0x60], UR6 ;  /* 0x00006006093fa5b2 */ /* 0x0000e20008000100 */
[----:B------:R0:W4:Y:S01]  /*0910*/  @!UP3 SYNCS.EXCH.64 URZ, [UR9+0x68], UR6 ;  /* 0x00006806093fb5b2 */ /* 0x0001220008000100 */
[----:B------:R0:W0:Y:S01]  /*0920*/  @!UP4 SYNCS.EXCH.64 URZ, [UR9+0x70], UR6 ;  /* 0x00007006093fc5b2 */ /* 0x0000220008000100 */
[----:B------:R0:W0:Y:S01]  /*0930*/  @!UP5 SYNCS.EXCH.64 URZ, [UR9+0x78], UR6 ;  /* 0x00007806093fd5b2 */ /* 0x0000220008000100 */
[----:B------:R-:W-:Y:S01]  /*0940*/  NOP ;  /* 0x0000000000007918 */ /* 0x000fe20000000000 */
[----:B-1----:R-:W-:Y:S05]  /*0950*/  @!P2 BRA `(.L_x_3) ;  /* 0x000000000008a947 */ /* 0x002fea0003800000 */
[----:B0-234-:R-:W-:Y:S01]  /*0960*/  UCGABAR_ARV ;  /* 0x00000000000079c7 */ /* 0x01dfe20008000000 */
[----:B------:R-:W-:Y:S05]  /*0970*/  BRA `(.L_x_4) ;  /* 0x0000000000047947 */ /* 0x000fea0003800000 */
.L_x_3:
[----:B0-234-:R-:W-:Y:S01]  /*0980*/  NOP ;  /* 0x0000000000007918 */ /* 0x01dfe20000000000 */
.L_x_4:
[----:B------:R-:W-:Y:S01]  /*0990*/  ULDC.64 UR4, c[0x0][0x598] ;  /* 0x0001660000047ab9 */ /* 0x000fe20000000a00 */
[----:B------:R-:W-:Y:S01]  /*09a0*/  ULDC.64 UR36, c[0x0][0x208] ;  /* 0x0000820000247ab9 */ /* 0x000fe20000000a00 */
[----:B------:R-:W-:-:S04]  /*09b0*/  ISETP.NE.U32.AND P0, PT, RZ, UR4, PT ;  /* 0x00000004ff007c0c */ /* 0x000fc8000bf05070 */
[----:B------:R-:W-:-:S13]  /*09c0*/  ISETP.NE.AND.EX P0, PT, RZ, UR5, PT, P0 ;  /* 0x00000005ff007c0c */ /* 0x000fda000bf05300 */
[----:B------:R-:W-:Y:S05]  /*09d0*/  @!P0 BRA `(.L_x_5) ;  /* 0x00000000001c8947 */ /* 0x000fea0003800000 */
[----:B------:R-:W0:Y:S02]  /*09e0*/  LDC.64 R8, c[0x0][0x598] ;  /* 0x00016600ff087b82 */ /* 0x000e240000000a00 */
[----:B0-----:R-:W2:Y:S02]  /*09f0*/  LDG.E.64 R8, desc[UR36][R8.64] ;  /* 0x0000002408087981 */ /* 0x001ea4000c1e1b00 */
[----:B--2---:R-:W-:-:S04]  /*0a00*/  ISETP.NE.U32.AND P0, PT, R8, RZ, PT ;  /* 0x000000ff0800720c */ /* 0x004fc80003f05070 */
[----:B------:R-:W-:-:S13]  /*0a10*/  ISETP.NE.AND.EX P0, PT, R9, RZ, PT, P0 ;  /* 0x000000ff0900720c */ /* 0x000fda0003f05300 */
[----:B------:R-:W-:Y:S05]  /*0a20*/  @!P0 BRA `(.L_x_5) ;  /* 0x0000000000088947 */ /* 0x000fea0003800000 */
[----:B------:R0:W5:Y:S01]  /*0a30*/  LD.E R58, desc[UR36][R8.64] ;  /* 0x00000024083a7980 */ /* 0x000162000c101900 */
[----:B------:R-:W-:Y:S05]  /*0a40*/  BRA `(.L_x_6) ;  /* 0x0000000000247947 */ /* 0x000fea0003800000 */
.L_x_5:
[----:B------:R-:W-:Y:S02]  /*0a50*/  ULDC.64 UR4, c[0x0][0x588] ;  /* 0x0001620000047ab9 */ /* 0x000fe40000000a00 */
[----:B------:R-:W-:-:S04]  /*0a60*/  ISETP.NE.U32.AND P0, PT, RZ, UR4, PT ;  /* 0x00000004ff007c0c */ /* 0x000fc8000bf05070 */
[----:B------:R-:W-:-:S13]  /*0a70*/  ISETP.NE.AND.EX P0, PT, RZ, UR5, PT, P0 ;  /* 0x00000005ff007c0c */ /* 0x000fda000bf05300 */
[----:B------:R-:W-:Y:S05]  /*0a80*/  @!P0 BRA `(.L_x_7) ;  /* 0x00000000000c8947 */ /* 0x000fea0003800000 */
[----:B------:R-:W0:Y:S02]  /*0a90*/  LDC.64 R58, c[0x0][0x588] ;  /* 0x00016200ff3a7b82 */ /* 0x000e240000000a00 */
[----:B0-----:R1:W5:Y:S01]  /*0aa0*/  LDG.E R58, desc[UR36][R58.64] ;  /* 0x000000243a3a7981 */ /* 0x001362000c1e1900 */
[----:B------:R-:W-:Y:S05]  /*0ab0*/  BRA `(.L_x_6) ;  /* 0x0000000000087947 */ /* 0x000fea0003800000 */
.L_x_7:
[----:B------:R-:W-:Y:S02]  /*0ac0*/  ULDC UR4, c[0x0][0x580] ;  /* 0x0001600000047ab9 */ /* 0x000fe40000000800 */
[----:B------:R-:W-:-:S07]  /*0ad0*/  IMAD.U32 R58, RZ, RZ, UR4 ;  /* 0x00000004ff3a7e24 */ /* 0x000fce000f8e00ff */
.L_x_6:
[----:B------:R-:W-:Y:S02]  /*0ae0*/  ULDC.64 UR4, c[0x0][0x5a0] ;  /* 0x0001680000047ab9 */ /* 0x000fe40000000a00 */
[----:B------:R-:W-:-:S04]  /*0af0*/  ISETP.NE.U32.AND P0, PT, RZ, UR4, PT ;  /* 0x00000004ff007c0c */ /* 0x000fc8000bf05070 */
[----:B------:R-:W-:-:S13]  /*0b00*/  ISETP.NE.AND.EX P0, PT, RZ, UR5, PT, P0 ;  /* 0x00000005ff007c0c */ /* 0x000fda000bf05300 */
[----:B------:R-:W-:Y:S05]  /*0b10*/  @!P0 BRA `(.L_x_8) ;  /* 0x00000000001c8947 */ /* 0x000fea0003800000 */
[----:B0-----:R-:W0:Y:S02]  /*0b20*/  LDC.64 R8, c[0x0][0x5a0] ;  /* 0x00016800ff087b82 */ /* 0x001e240000000a00 */
[----:B0-----:R-:W2:Y:S02]  /*0b30*/  LDG.E.64 R8, desc[UR36][R8.64] ;  /* 0x0000002408087981 */ /* 0x001ea4000c1e1b00 */
[----:B--2---:R-:W-:-:S04]  /*0b40*/  ISETP.NE.U32.AND P0, PT, R8, RZ, PT ;  /* 0x000000ff0800720c */ /* 0x004fc80003f05070 */
[----:B------:R-:W-:-:S13]  /*0b50*/  ISETP.NE.AND.EX P0, PT, R9, RZ, PT, P0 ;  /* 0x000000ff0900720c */ /* 0x000fda0003f05300 */
[----:B------:R-:W-:Y:S05]  /*0b60*/  @!P0 BRA `(.L_x_8) ;  /* 0x0000000000088947 */ /* 0x000fea0003800000 */
[----:B-1----:R0:W5:Y:S01]  /*0b70*/  LD.E R59, desc[UR36][R8.64] ;  /* 0x00000024083b7980 */ /* 0x002162000c101900 */
[----:B------:R-:W-:Y:S05]  /*0b80*/  BRA `(.L_x_9) ;  /* 0x0000000000247947 */ /* 0x000fea0003800000 */
.L_x_8:
[----:B------:R-:W-:Y:S02]  /*0b90*/  ULDC.64 UR4, c[0x0][0x590] ;  /* 0x0001640000047ab9 */ /* 0x000fe40000000a00 */
[----:B------:R-:W-:-:S04]  /*0ba0*/  ISETP.NE.U32.AND P0, PT, RZ, UR4, PT ;  /* 0x00000004ff007c0c */ /* 0x000fc8000bf05070 */
[----:B------:R-:W-:-:S13]  /*0bb0*/  ISETP.NE.AND.EX P0, PT, RZ, UR5, PT, P0 ;  /* 0x00000005ff007c0c */ /* 0x000fda000bf05300 */
[----:B------:R-:W-:Y:S05]  /*0bc0*/  @!P0 BRA `(.L_x_10) ;  /* 0x00000000000c8947 */ /* 0x000fea0003800000 */
[----:B0-----:R-:W1:Y:S02]  /*0bd0*/  LDC.64 R8, c[0x0][0x590] ;  /* 0x00016400ff087b82 */ /* 0x001e640000000a00 */
[----:B-1----:R1:W5:Y:S01]  /*0be0*/  LDG.E R59, desc[UR36][R8.64] ;  /* 0x00000024083b7981 */ /* 0x002362000c1e1900 */
[----:B------:R-:W-:Y:S05]  /*0bf0*/  BRA `(.L_x_9) ;  /* 0x0000000000087947 */ /* 0x000fea0003800000 */
.L_x_10:
[----:B------:R-:W-:Y:S02]  /*0c00*/  ULDC UR4, c[0x0][0x584] ;  /* 0x0001610000047ab9 */ /* 0x000fe40000000800 */
[----:B-1----:R-:W-:-:S07]  /*0c10*/  IMAD.U32 R59, RZ, RZ, UR4 ;  /* 0x00000004ff3b7e24 */ /* 0x002fce000f8e00ff */
.L_x_9:
[----:B------:R-:W2:Y:S01]  /*0c20*/  LDC R2, c[0x0][0x65c] ;  /* 0x00019700ff027b82 */ /* 0x000ea20000000800 */
[----:B------:R-:W-:Y:S01]  /*0c30*/  ULDC UR6, c[0x0][0x28c] ;  /* 0x0000a30000067ab9 */ /* 0x000fe20000000800 */
[----:B------:R-:W-:Y:S01]  /*0c40*/  ISETP.NE.AND P0, PT, R10, 0x2, PT ;  /* 0x000000020a00780c */ /* 0x000fe20003f05270 */
[----:B------:R-:W-:Y:S01]  /*0c50*/  UIADD3 UR6, UR6, 0x1f, URZ ;  /* 0x0000001f06067890 */ /* 0x000fe2000fffe03f */
[----:B01----:R-:W-:Y:S01]  /*0c60*/  IMAD.U32 R8, RZ, RZ, UR12 ;  /* 0x0000000cff087e24 */ /* 0x003fe2000f8e00ff */
[----:B------:R-:W-:Y:S01]  /*0c70*/  UMOV UR39, URZ ;  /* 0x0000003f00277c82 */ /* 0x000fe20008000000 */
[----:B------:R-:W-:Y:S01]  /*0c80*/  UMOV UR38, URZ ;  /* 0x0000003f00267c82 */ /* 0x000fe20008000000 */
[----:B------:R-:W-:Y:S01]  /*0c90*/  USHF.R.S32.HI UR7, URZ, 0x1f, UR6 ;  /* 0x0000001f3f077899 */ /* 0x000fe20008011406 */
[----:B------:R-:W-:-:S03]  /*0ca0*/  ULDC.64 UR8, c[0x0][0x650] ;  /* 0x0001940000087ab9 */ /* 0x000fc60000000a00 */
[----:B------:R-:W-:-:S04]  /*0cb0*/  ULEA.HI UR7, UR7, UR6, URZ, 0x5 ;  /* 0x0000000607077291 */ /* 0x000fc8000f8f283f */
[----:B------:R-:W-:Y:S01]  /*0cc0*/  USHF.R.S32.HI UR40, URZ, 0x5, UR7 ;  /* 0x000000053f287899 */ /* 0x000fe20008011407 */
[----:B--2---:R-:W-:-:S13]  /*0cd0*/  ISETP.NE.AND P1, PT, R2, 0x1, PT ;  /* 0x000000010200780c */ /* 0x004fda0003f25270 */
[----:B------:R-:W0:Y:S01]  /*0ce0*/  @P1 LDC R17, c[0x0][0x10] ;  /* 0x00000400ff111b82 */ /* 0x000e220000000800 */
[----:B------:R-:W-:Y:S02]  /*0cf0*/  @P1 IMAD.MOV.U32 R7, RZ, RZ, RZ ;  /* 0x000000ffff071224 */ /* 0x000fe400078e00ff */
[----:B------:R-:W-:-:S05]  /*0d00*/  @P1 IMAD.MOV.U32 R9, RZ, RZ, RZ ;  /* 0x000000ffff091224 */ /* 0x000fca00078e00ff */
[----:B------:R-:W1:Y:S01]  /*0d10*/  @!P1 LDC R11, c[0x0][0xc] ;  /* 0x00000300ff0b9b82 */ /* 0x000e620000000800 */
[----:B------:R-:W-:Y:S01]  /*0d20*/  ULDC UR4, c[0x0][0xc] ;  /* 0x0000030000047ab9 */ /* 0x000fe20000000800 */
[----:B------:R-:W-:Y:S02]  /*0d30*/  ULDC UR5, c[0x0][0x10] ;  /* 0x0000040000057ab9 */ /* 0x000fe40000000800 */
[----:B------:R-:W-:-:S04]  /*0d40*/  UIMAD.WIDE.U32 UR4, UR4, UR5, URZ ;  /* 0x00000005040472a5 */ /* 0x000fc8000f8e003f */
[----:B------:R-:W2:Y:S01]  /*0d50*/  LDC R0, c[0x0][0x14] ;  /* 0x00000500ff007b82 */ /* 0x000ea20000000800 */
[----:B0-----:R-:W-:-:S04]  /*0d60*/  @P1 IMAD.WIDE.U32 R16, R17, UR12, R6 ;  /* 0x0000000c11101c25 */ /* 0x001fc8000f8e0006 */
[----:B------:R-:W-:Y:S02]  /*0d70*/  @P1 IMAD.IADD R17, R17, 0x1, R9 ;  /* 0x0000000111111824 */ /* 0x000fe400078e0209 */
[----:B------:R-:W-:Y:S02]  /*0d80*/  IMAD.MOV.U32 R9, RZ, RZ, RZ ;  /* 0x000000ffff097224 */ /* 0x000fe400078e00ff */
[----:B-1----:R-:W-:-:S04]  /*0d90*/  @!P1 IMAD.WIDE.U32 R8, R6, R11, R8 ;  /* 0x0000000b06089225 */ /* 0x002fc800078e0008 */
[----:B------:R-:W-:Y:S02]  /*0da0*/  @!P1 IMAD.MOV.U32 R16, RZ, RZ, R8 ;  /* 0x000000ffff109224 */ /* 0x000fe400078e0008 */
[----:B--2---:R-:W-:-:S04]  /*0db0*/  IMAD.WIDE.U32 R12, R0, UR4, RZ ;  /* 0x00000004000c7c25 */ /* 0x004fc8000f8e00ff */
[----:B------:R-:W-:Y:S01]  /*0dc0*/  IMAD R10, R0, UR5, RZ ;  /* 0x00000005000a7c24 */ /* 0x000fe2000f8e02ff */
[----:B------:R0:W-:Y:S01]  /*0dd0*/  STL.64 [R1], R12 ;  /* 0x0000000c01007387 */ /* 0x0001e20000100a00 */
[----:B------:R-:W-:Y:S02]  /*0de0*/  @!P1 IMAD.MOV.U32 R17, RZ, RZ, R9 ;  /* 0x000000ffff119224 */ /* 0x000fe400078e0009 */
[----:B------:R-:W-:Y:S01]  /*0df0*/  IMAD.IADD R0, R13, 0x1, R10 ;  /* 0x000000010d007824 */ /* 0x000fe200078e020a */
[----:B------:R-:W-:Y:S06]  /*0e00*/  @P0 BRA `(.L_x_11) ;  /* 0x0000000000200947 */ /* 0x000fec0003800000 */
[----:B------:R-:W-:Y:S01]  /*0e10*/  UISETP.GE.U32.AND UP0, UPT, UR40, 0x5, UPT ;  /* 0x000000052800788c */ /* 0x000fe2000bf06070 */
[----:B------:R-:W-:Y:S01]  /*0e20*/  IADD3 R16, P0, R16, R12, RZ ;  /* 0x0000000c10107210 */ /* 0x000fe20007f1e0ff */
[----:B------:R-:W-:Y:S01]  /*0e30*/  UIMAD.WIDE.U32 UR4, UR40, -0x33333333, URZ ;  /* 0xcccccccd280478a5 */ /* 0x000fe2000f8e003f */
[----:B------:R-:W-:-:S03]  /*0e40*/  UMOV UR38, URZ ;  /* 0x0000003f00267c82 */ /* 0x000fc60008000000 */
[----:B------:R-:W-:Y:S01]  /*0e50*/  USHF.R.U32.HI UR4, URZ, 0x2, UR5 ;  /* 0x000000023f047899 */ /* 0x000fe20008011605 */
[----:B------:R-:W-:-:S03]  /*0e60*/  IMAD.X R17, R0, 0x1, R17, P0 ;  /* 0x0000000100117824 */ /* 0x000fc600000e0611 */
[----:B------:R-:W-:Y:S02]  /*0e70*/  UIMAD UR39, UR4, -0x5, UR40 ;  /* 0xfffffffb042778a4 */ /* 0x000fe4000f8e0228 */
[----:B------:R-:W-:-:S12]  /*0e80*/  @UP0 ULOP3.LUT UR38, UR4, 0x1, URZ, 0xc0, !UPT ;  /* 0x0000000104260892 */ /* 0x000fd8000f8ec03f */
.L_x_11:
[----:B------:R-:W-:Y:S01]  /*0e90*/  ISETP.GE.U32.AND P0, PT, R16, UR8, PT ;  /* 0x0000000810007c0c */ /* 0x000fe2000bf06070 */
[----:B------:R-:W-:Y:S01]  /*0ea0*/  IMAD.MOV.U32 R22, RZ, RZ, -0x1 ;  /* 0xffffffffff167424 */ /* 0x000fe200078e00ff */
[----:B------:R-:W-:Y:S01]  /*0eb0*/  PRMT R8, RZ, 0x7610, R8 ;  /* 0x00007610ff087816 */ /* 0x000fe20000000008 */
[----:B------:R-:W-:Y:S01]  /*0ec0*/  IMAD.MOV.U32 R19, RZ, RZ, -0x1 ;  /* 0xffffffffff137424 */ /* 0x000fe200078e00ff */
[----:B------:R-:W-:Y:S01]  /*0ed0*/  ISETP.GE.U32.AND.EX P0, PT, R17, UR9, PT, P0 ;  /* 0x0000000911007c0c */ /* 0x000fe2000bf06100 */
[----:B------:R-:W-:-:S12]  /*0ee0*/  IMAD.MOV.U32 R18, RZ, RZ, -0x1 ;  /* 0xffffffffff127424 */ /* 0x000fd800078e00ff */
[----:B------:R-:W-:Y:S05]  /*0ef0*/  @P0 BRA `(.L_x_12) ;  /* 0x0000000400240947 */ /* 0x000fea0003800000 */
[----:B------:R-:W1:Y:S01]  /*0f00*/  LDC.64 R18, c[0x0][0x628] ;  /* 0x00018a00ff127b82 */ /* 0x000e620000000a00 */
[----:B------:R-:W-:Y:S02]  /*0f10*/  IMAD.MOV.U32 R8, RZ, RZ, R16 ;  /* 0x000000ffff087224 */ /* 0x000fe400078e0010 */
[----:B------:R-:W-:-:S05]  /*0f20*/  IMAD.MOV.U32 R9, RZ, RZ, R17 ;  /* 0x000000ffff097224 */ /* 0x000fca00078e0011 */
[----:B------:R-:W2:Y:S08]  /*0f30*/  LDC R22, c[0x0][0x630] ;  /* 0x00018c00ff167b82 */ /* 0x000eb00000000800 */
[----:B------:R-:W3:Y:S01]  /*0f40*/  LDC.64 R26, c[0x0][0x620] ;  /* 0x00018800ff1a7b82 */ /* 0x000ee20000000a00 */
[----:B-1----:R-:W-:-:S04]  /*0f50*/  ISETP.NE.U32.AND P0, PT, R18, RZ, PT ;  /* 0x000000ff1200720c */ /* 0x002fc80003f05070 */
[----:B------:R-:W-:-:S13]  /*0f60*/  ISETP.NE.AND.EX P0, PT, R19, RZ, PT, P0 ;  /* 0x000000ff1300720c */ /* 0x000fda0003f05300 */
[----:B--23--:R-:W-:Y:S05]  /*0f70*/  @!P0 BRA `(.L_x_13) ;  /* 0x0000000000288947 */ /* 0x00cfea0003800000 */
[----:B0-----:R-:W0:Y:S02]  /*0f80*/  LDC R13, c[0x0][0x634] ;  /* 0x00018d00ff0d7b82 */ /* 0x001e240000000800 */
[----:B0-----:R-:W-:-:S05]  /*0f90*/  IADD3 R13, P0, R16, R13, RZ ;  /* 0x0000000d100d7210 */ /* 0x001fca0007f1e0ff */
[----:B------:R-:W-:-:S04]  /*0fa0*/  IMAD.X R15, RZ, RZ, R17, P0 ;  /* 0x000000ffff0f7224 */ /* 0x000fc800000e0611 */
[----:B------:R-:W-:-:S04]  /*0fb0*/  IMAD.WIDE.U32 R8, R15, R18, RZ ;  /* 0x000000120f087225 */ /* 0x000fc800078e00ff */
[----:B------:R-:W-:-:S04]  /*0fc0*/  IMAD.WIDE.U32 R10, P0, R13, R19, R8 ;  /* 0x000000130d0a7225 */ /* 0x000fc80007800008 */
[----:B------:R-:W-:-:S04]  /*0fd0*/  IMAD.WIDE.U32 R8, R13, R18, RZ ;  /* 0x000000120d087225 */ /* 0x000fc800078e00ff */
[----:B------:R-:W-:Y:S01]  /*0fe0*/  IMAD.X R13, RZ, RZ, RZ, P0 ;  /* 0x000000ffff0d7224 */ /* 0x000fe200000e06ff */
[----:B------:R-:W-:Y:S01]  /*0ff0*/  IADD3 RZ, P0, R9, R10, RZ ;  /* 0x0000000a09ff7210 */ /* 0x000fe20007f1e0ff */
[----:B------:R-:W-:-:S04]  /*1000*/  IMAD.MOV.U32 R12, RZ, RZ, R11 ;  /* 0x000000ffff0c7224 */ /* 0x000fc800078e000b */
[----:B------:R-:W-:-:S08]  /*1010*/  IMAD.WIDE.U32.X R8, R15, R19, R12, P0 ;  /* 0x000000130f087225 */ /* 0x000fd000000e040c */
.L_x_13:
[----:B------:R-:W1:Y:S01]  /*1020*/  LDC.64 R28, c[0x0][0x640] ;  /* 0x00019000ff1c7b82 */ /* 0x000e620000000a00 */
[-CC-:B------:R-:W-:Y:S01]  /*1030*/  SHF.R.U64 R32, R8, R22.reuse, R9.reuse ;  /* 0x0000001608207219 */ /* 0x180fe20000001209 */
[----:B------:R-:W-:Y:S01]  /*1040*/  IMAD.MOV.U32 R31, RZ, RZ, 0x1 ;  /* 0x00000001ff1f7424 */ /* 0x000fe200078e00ff */
[----:B------:R-:W-:Y:S02]  /*1050*/  SHF.R.U32.HI R8, RZ, R22, R9 ;  /* 0x00000016ff087219 */ /* 0x000fe40000011609 */
[----:B------:R-:W-:-:S03]  /*1060*/  IADD3 R11, P0, RZ, -R32, RZ ;  /* 0x80000020ff0b7210 */ /* 0x000fc60007f1e0ff */
[----:B0-----:R-:W0:Y:S02]  /*1070*/  LDC R12, c[0x0][0x618] ;  /* 0x00018600ff0c7b82 */ /* 0x001e240000000800 */
[----:B------:R-:W-:-:S04]  /*1080*/  IMAD.X R9, RZ, RZ, ~R8, P0 ;  /* 0x000000ffff097224 */ /* 0x000fc800000e0e08 */
[-C--:B------:R-:W-:Y:S02]  /*1090*/  IMAD R10, R9, R26.reuse, RZ ;  /* 0x0000001a090a7224 */ /* 0x080fe400078e02ff */
[----:B------:R-:W2:Y:S01]  /*10a0*/  LDC R13, c[0x0][0x608] ;  /* 0x00018200ff0d7b82 */ /* 0x000ea20000000800 */
[----:B------:R-:W-:-:S04]  /*10b0*/  IMAD.WIDE.U32 R8, R11, R26, R16 ;  /* 0x0000001a0b087225 */ /* 0x000fc800078e0010 */
[----:B------:R-:W-:-:S03]  /*10c0*/  IMAD R11, R11, R27, R10 ;  /* 0x0000001b0b0b7224 */ /* 0x000fc600078e020a */
[----:B------:R-:W3:Y:S01]  /*10d0*/  LDC R18, c[0x0][0x658] ;  /* 0x00019600ff127b82 */ /* 0x000ee20000000800 */
[----:B------:R-:W-:Y:S01]  /*10e0*/  IMAD.IADD R9, R9, 0x1, R11 ;  /* 0x0000000109097824 */ /* 0x000fe200078e020b */
[----:B-1----:R-:W-:Y:S01]  /*10f0*/  ISETP.NE.U32.AND P0, PT, R28, RZ, PT ;  /* 0x000000ff1c00720c */ /* 0x002fe20003f05070 */
[----:B------:R-:W-:-:S03]  /*1100*/  IMAD.MOV.U32 R11, RZ, RZ, -0x1 ;  /* 0xffffffffff0b7424 */ /* 0x000fc600078e00ff */
[----:B------:R-:W-:Y:S02]  /*1110*/  ISETP.NE.AND.EX P0, PT, R29, RZ, PT, P0 ;  /* 0x000000ff1d00720c */ /* 0x000fe40003f05300 */
[----:B------:R-:W1:Y:S01]  /*1120*/  LDC R27, c[0x0][0x600] ;  /* 0x00018000ff1b7b82 */ /* 0x000e620000000800 */
[-CC-:B0-----:R-:W-:Y:S02]  /*1130*/  SHF.R.U64 R25, R8, R12.reuse, R9.reuse ;  /* 0x0000000c08197219 */ /* 0x181fe40000001209 */
[----:B------:R-:W-:-:S05]  /*1140*/  SHF.R.U32.HI R8, RZ, R12, R9 ;  /* 0x0000000cff087219 */ /* 0x000fca0000011609 */
[----:B------:R-:W0:Y:S01]  /*1150*/  LDC R22, c[0x0][0x648] ;  /* 0x00019200ff167b82 */ /* 0x000e220000000800 */
[-CC-:B--2---:R-:W-:Y:S02]  /*1160*/  SHF.R.U64 R34, R25, R13.reuse, R8.reuse ;  /* 0x0000000d19227219 */ /* 0x184fe40000001208 */
[----:B------:R-:W-:-:S05]  /*1170*/  SHF.R.U32.HI R9, RZ, R13, R8 ;  /* 0x0000000dff097219 */ /* 0x000fca0000011608 */
[----:B------:R-:W2:Y:S01]  /*1180*/  LDC R26, c[0x0][0x638] ;  /* 0x00018e00ff1a7b82 */ /* 0x000ea20000000800 */
[-C--:B---3--:R-:W-:Y:S02]  /*1190*/  SHF.L.U32 R8, R11, R18.reuse, RZ ;  /* 0x000000120b087219 */ /* 0x088fe400000006ff */
[--C-:B------:R-:W-:Y:S02]  /*11a0*/  SHF.R.U64 R36, R34, R18, R9.reuse ;  /* 0x0000001222247219 */ /* 0x100fe40000001209 */
[----:B------:R-:W-:Y:S02]  /*11b0*/  LOP3.LUT R15, RZ, R8, RZ, 0x33, !PT ;  /* 0x00000008ff0f7212 */ /* 0x000fe400078e33ff */
[----:B------:R-:W-:Y:S01]  /*11c0*/  SHF.R.U32.HI R9, RZ, R18, R9 ;  /* 0x00000012ff097219 */ /* 0x000fe20000011609 */
[----:B------:R-:W3:Y:S01]  /*11d0*/  LDC R30, c[0x0][0x610] ;  /* 0x00018400ff1e7b82 */ /* 0x000ee20000000800 */
[----:B------:R-:W-:Y:S01]  /*11e0*/  IMAD.MOV.U32 R8, RZ, RZ, R36 ;  /* 0x000000ffff087224 */ /* 0x000fe200078e0024 */
[----:B------:R-:W-:Y:S06]  /*11f0*/  @!P0 BRA `(.L_x_14) ;  /* 0x0000000000288947 */ /* 0x000fec0003800000 */
[----:B------:R-:W4:Y:S02]  /*1200*/  LDC R13, c[0x0][0x64c] ;  /* 0x00019300ff0d7b82 */ /* 0x000f240000000800 */
[----:B----4-:R-:W-:-:S05]  /*1210*/  IADD3 R13, P0, R36, R13, RZ ;  /* 0x0000000d240d7210 */ /* 0x010fca0007f1e0ff */
        /* <DEDUP_REMOVED lines=8> */
.L_x_14:
[----:B0-----:R-:W-:Y:S01]  /*12a0*/  SHF.R.U64 R9, R8, R22, R9 ;  /* 0x0000001608097219 */ /* 0x001fe20000001209 */
[----:B-1----:R-:W-:Y:S01]  /*12b0*/  VIADD R10, R27, 0xffffffff ;  /* 0xffffffff1b0a7836 */ /* 0x002fe20000000000 */
[----:B------:R-:W-:Y:S01]  /*12c0*/  SHF.L.U32 R7, R31, R18, RZ ;  /* 0x000000121f077219 */ /* 0x000fe200000006ff */
[----:B------:R-:W-:Y:S01]  /*12d0*/  @P1 IMAD R20, R21, R24, R6 ;  /* 0x0000001815141224 */ /* 0x000fe200078e0206 */
[----:B------:R-:W-:Y:S01]  /*12e0*/  LOP3.LUT R8, R34, R15, RZ, 0xc0, !PT ;  /* 0x0000000f22087212 */ /* 0x000fe200078ec0ff */
[----:B------:R-:W-:Y:S01]  /*12f0*/  IMAD.MOV R11, RZ, RZ, -R9 ;  /* 0x000000ffff0b7224 */ /* 0x000fe200078e0a09 */
[----:B------:R-:W-:Y:S01]  /*1300*/  LOP3.LUT R10, R25, R10, RZ, 0xc0, !PT ;  /* 0x0000000a190a7212 */ /* 0x000fe200078ec0ff */
[----:B------:R-:W-:Y:S02]  /*1310*/  IMAD.MOV.U32 R18, RZ, RZ, R32 ;  /* 0x000000ffff127224 */ /* 0x000fe400078e0020 */
[----:B------:R-:W-:Y:S02]  /*1320*/  IMAD R7, R7, R9, R8 ;  /* 0x0000000907077224 */ /* 0x000fe400078e0208 */
[----:B--2---:R-:W-:-:S02]  /*1330*/  IMAD R6, R11, R26, R36 ;  /* 0x0000001a0b067224 */ /* 0x004fc400078e0224 */
[----:B---3--:R-:W-:Y:S02]  /*1340*/  IMAD R22, R7, R30, R20 ;  /* 0x0000001e07167224 */ /* 0x008fe400078e0214 */
[----:B------:R-:W-:Y:S02]  /*1350*/  IMAD R7, R6, R27, R10 ;  /* 0x0000001b06077224 */ /* 0x000fe400078e020a */
[----:B------:R-:W-:-:S03]  /*1360*/  IMAD.MOV.U32 R8, RZ, RZ, 0x1 ;  /* 0x00000001ff087424 */ /* 0x000fc600078e00ff */
[----:B------:R-:W-:Y:S02]  /*1370*/  SEL R19, R7, R22, !P1 ;  /* 0x0000001607137207 */ /* 0x000fe40004800000 */
[----:B------:R-:W-:-:S07]  /*1380*/  SEL R22, R22, R7, !P1 ;  /* 0x0000000716167207 */ /* 0x000fce0004800000 */
.L_x_12:
[----:B------:R-:W-:Y:S05]  /*1390*/  @!P2 BRA `(.L_x_15) ;  /* 0x00000000000ca947 */ /* 0x000fea0003800000 */
[----:B------:R-:W-:Y:S01]  /*13a0*/  UCGABAR_WAIT ;  /* 0x0000000000007dc7 */ /* 0x000fe20008000000 */
[----:B------:R-:W-:Y:S01]  /*13b0*/  CCTL.IVALL ;  /* 0x00000000ff00798f */ /* 0x000fe20002000000 */
[----:B------:R-:W-:Y:S05]  /*13c0*/  BRA `(.L_x_16) ;  /* 0x0000000000047947 */ /* 0x000fea0003800000 */
.L_x_15:
[----:B------:R-:W-:Y:S06]  /*13d0*/  BAR.SYNC.DEFER_BLOCKING 0x0 ;  /* 0x0000000000007b1d */ /* 0x000fec0000010000 */
.L_x_16:
[----:B------:R-:W-:Y:S05]  /*13e0*/  @!P4 BRA `(.L_x_17) ;  /* 0x0000002c00dcc947 */ /* 0x000fea0003800000 */
[----:B------:R-:W-:-:S13]  /*13f0*/  ISETP.GT.U32.AND P0, PT, R33, 0x1, PT ;  /* 0x000000012100780c */ /* 0x000fda0003f04070 */
[----:B------:R-:W-:Y:S05]  /*1400*/  @P0 EXIT ;  /* 0x000000000000094d */ /* 0x000fea0003800000 */
.L_x_18:
[----:B------:R-:W-:-:S08]  /*1410*/  NOP ;  /* 0x0000000000007918 */ /* 0x000fd00000000000 */
[----:B------:R-:W1:Y:S02]  /*1420*/  USETMAXREG.TRY_ALLOC.CTAPOOL UP0, 0xe8 ;  /* 0x000000e8000079c8 */ /* 0x000e640008000600 */
[----:B-1----:R-:W-:-:S13]  /*1430*/  PLOP3.LUT P0, PT, PT, PT, UP0, 0x80, 0x0 ;  /* 0x000000000000781c */ /* 0x002fda0003f0f008 */
[----:B------:R-:W-:Y:S05]  /*1440*/  @!P0 BRA `(.L_x_18) ;  /* 0xfffffffc00f08947 */ /* 0x000fea000383ffff */
[----:B------:R-:W-:-:S13]  /*1450*/  LOP3.LUT P0, RZ, R8, 0xff, RZ, 0xc0, !PT ;  /* 0x000000ff08ff7812 */ /* 0x000fda000780c0ff */
[----:B------:R-:W-:Y:S05]  /*1460*/  @!P0 EXIT ;  /* 0x000000000000894d */ /* 0x000fea0003800000 */
[----:B------:R-:W2:Y:S01]  /*1470*/  LDL.64 R10, [R1] ;  /* 0x00000000010a7983 */ /* 0x000ea20000100a00 */
[----:B------:R-:W1:Y:S01]  /*1480*/  S2UR UR4, SR_CgaCtaId ;  /* 0x00000000000479c3 */ /* 0x000e620000008800 */
[CC--:B------:R-:W-:Y:S01]  /*1490*/  LEA.HI R5, R3.reuse, R4.reuse, RZ, 0x2 ;  /* 0x0000000403057211 */ /* 0x0c0fe200078f10ff */
[----:B------:R-:W-:Y:S01]  /*14a0*/  UMOV UR41, 0x400 ;  /* 0x0000040000297882 */ /* 0x000fe20000000000 */
[----:B------:R-:W-:Y:S01]  /*14b0*/  LEA.HI R3, R3, R4, RZ, 0x5 ;  /* 0x0000000403037211 */ /* 0x000fe200078f28ff */
[----:B------:R-:W-:Y:S01]  /*14c0*/  UISETP.LT.AND UP0, UPT, UR40, 0x1, UPT ;  /* 0x000000012800788c */ /* 0x000fe2000bf01270 */
[--C-:B------:R-:W-:Y:S01]  /*14d0*/  SHF.R.S32.HI R60, RZ, 0x2, R5.reuse ;  /* 0x00000002ff3c7819 */ /* 0x100fe20000011405 */
[----:B------:R-:W-:Y:S01]  /*14e0*/  UIADD3 UR5, UR43, -0x1, URZ ;  /* 0xffffffff2b057890 */ /* 0x000fe2000fffe03f */
[----:B------:R-:W-:Y:S01]  /*14f0*/  SHF.R.S32.HI R7, RZ, 0x1f, R5 ;  /* 0x0000001fff077819 */ /* 0x000fe20000011405 */
[----:B------:R-:W3:Y:S01]  /*1500*/  LDC R64, c[0x0][0x658] ;  /* 0x00019600ff407b82 */ /* 0x000ee20000000800 */
[----:B------:R-:W-:Y:S01]  /*1510*/  SHF.R.S32.HI R3, RZ, 0x5, R3 ;  /* 0x00000005ff037819 */ /* 0x000fe20000011403 */
[----:B------:R-:W-:Y:S01]  /*1520*/  USEL UR42, UR40, 0x1, UP0 ;  /* 0x00000001282a7887 */ /* 0x000fe20008000000 */
[----:B------:R-:W-:Y:S01]  /*1530*/  LEA.HI R7, R7, R60, RZ, 0x3 ;  /* 0x0000003c07077211 */ /* 0x000fe200078f18ff */
[----:B------:R-:W-:Y:S01]  /*1540*/  UISETP.NE.AND UP0, UPT, UR5, URZ, UPT ;  /* 0x0000003f0500728c */ /* 0x000fe2000bf05270 */
[----:B------:R-:W-:Y:S01]  /*1550*/  LOP3.LUT R5, R5, 0xfffffffc, RZ, 0xc0, !PT ;  /* 0xfffffffc05057812 */ /* 0x000fe200078ec0ff */
[----:B------:R-:W-:Y:S01]  /*1560*/  ULDC UR8, c[0x0][0x284] ;  /* 0x0000a10000087ab9 */ /* 0x000fe20000000800 */
[----:B------:R-:W-:Y:S01]  /*1570*/  LOP3.LUT R7, R7, 0xfffffff8, RZ, 0xc0, !PT ;  /* 0xfffffff807077812 */ /* 0x000fe200078ec0ff */
[----:B------:R-:W4:Y:S01]  /*1580*/  LDC R6, c[0x0][0x288] ;  /* 0x0000a200ff067b82 */ /* 0x000f220000000800 */
[----:B------:R-:W-:Y:S01]  /*1590*/  USEL UR7, URZ, 0x1, UP0 ;  /* 0x000000013f077887 */ /* 0x000fe20008000000 */
[----:B------:R-:W-:Y:S01]  /*15a0*/  IMAD.IADD R5, R4, 0x1, -R5 ;  /* 0x0000000104057824 */ /* 0x000fe200078e0a05 */
[----:B------:R-:W-:Y:S01]  /*15b0*/  USHF.L.U32 UR47, UR40, 0x1, URZ ;  /* 0x00000001282f7899 */ /* 0x000fe2000800063f */
[----:B------:R-:W-:Y:S01]  /*15c0*/  IMAD.IADD R60, R60, 0x1, -R7 ;  /* 0x000000013c3c7824 */ /* 0x000fe200078e0a07 */
[----:B------:R-:W-:Y:S01]  /*15d0*/  UIADD3 UR42, -UR42, UR40, URZ ;  /* 0x000000282a2a7290 */ /* 0x000fe2000fffe13f */
[----:B------:R-:W-:Y:S01]  /*15e0*/  IMAD.MOV.U32 R7, RZ, RZ, 0x1 ;  /* 0x00000001ff077424 */ /* 0x000fe200078e00ff */
[----:B-1----:R-:W-:-:S02]  /*15f0*/  ULEA UR41, UR4, UR41, 0x18 ;  /* 0x0000002904297291 */ /* 0x002fc4000f8ec03f */
[--C-:B------:R-:W-:Y:S01]  /*1600*/  SHF.R.S32.HI R61, RZ, 0x1f, R60.reuse ;  /* 0x0000001fff3d7819 */ /* 0x100fe2000001143c */
[--C-:B------:R-:W-:Y:S01]  /*1610*/  IMAD R68, R3, -0x10, -R60.reuse ;  /* 0xfffffff003447824 */ /* 0x100fe200078e0a3c */
[----:B------:R-:W-:Y:S01]  /*1620*/  USHF.L.U32 UR4, UR5, 0x3, URZ ;  /* 0x0000000305047899 */ /* 0x000fe2000800063f */
[----:B------:R-:W-:Y:S01]  /*1630*/  IMAD.SHL.U32 R62, R5, 0x2, RZ ;  /* 0x00000002053e7824 */ /* 0x000fe200078e00ff */
[----:B------:R-:W-:Y:S01]  /*1640*/  UIADD3 UR5, UR41, 0x180, URZ ;  /* 0x0000018029057890 */ /* 0x000fe2000fffe03f */
[----:B------:R-:W-:Y:S01]  /*1650*/  IMAD.WIDE R60, R3, 0x10, R60 ;  /* 0x00000010033c7825 */ /* 0x000fe200078e023c */
[----:B------:R-:W-:Y:S02]  /*1660*/  UIADD3 UR6, UR41, 0x2980, URZ ;  /* 0x0000298029067890 */ /* 0x000fe4000fffe03f */
[----:B------:R-:W-:Y:S01]  /*1670*/  USHF.R.U32.HI UR5, URZ, 0x4, UR5 ;  /* 0x000000043f057899 */ /* 0x000fe20008011605 */
[----:B------:R-:W-:Y:S01]  /*1680*/  IMAD.MOV.U32 R3, RZ, RZ, -0x1 ;  /* 0xffffffffff037424 */ /* 0x000fe200078e00ff */
[----:B------:R-:W-:Y:S01]  /*1690*/  USHF.R.U32.HI UR6, URZ, 0x4, UR6 ;  /* 0x000000043f067899 */ /* 0x000fe20008011606 */
[----:B------:R-:W-:Y:S01]  /*16a0*/  IMAD.U32 R70, RZ, RZ, UR7 ;  /* 0x00000007ff467e24 */ /* 0x000fe2000f8e00ff */
[----:B------:R-:W-:Y:S01]  /*16b0*/  UIADD3 UR48, UR41, 0x60, URZ ;  /* 0x0000006029307890 */ /* 0x000fe2000fffe03f */
[----:B------:R-:W-:Y:S01]  /*16c0*/  SHF.R.S32.HI R63, RZ, 0x1f, R62 ;  /* 0x0000001fff3f7819 */ /* 0x000fe2000001143e */
[----:B------:R-:W-:Y:S01]  /*16d0*/  ULOP3.LUT UR4, UR4, 0x8, URZ, 0xc0, !UPT ;  /* 0x0000000804047892 */ /* 0x000fe2000f8ec03f */
[-C--:B---3--:R-:W-:Y:S01]  /*16e0*/  SHF.L.U32 R3, R3, R64.reuse, RZ ;  /* 0x0000004003037219 */ /* 0x088fe200000006ff */
[----:B------:R-:W-:Y:S01]  /*16f0*/  ULOP3.LUT UR5, UR5, 0x3fff, URZ, 0xc0, !UPT ;  /* 0x00003fff05057892 */ /* 0x000fe2000f8ec03f */
[----:B------:R-:W-:Y:S01]  /*1700*/  SHF.L.U32 R64, R7, R64, RZ ;  /* 0x0000004007407219 */ /* 0x000fe200000006ff */
[----:B------:R-:W-:Y:S01]  /*1710*/  ULOP3.LUT UR6, UR6, 0x3fff, URZ, 0xc0, !UPT ;  /* 0x00003fff06067892 */ /* 0x000fe2000f8ec03f */
[----:B----4-:R-:W-:Y:S01]  /*1720*/  IMAD R65, R5, -0x2, R6 ;  /* 0xfffffffe05417824 */ /* 0x010fe200078e0206 */
[----:B------:R-:W-:Y:S01]  /*1730*/  LOP3.LUT R67, RZ, R3, RZ, 0x33, !PT ;  /* 0x00000003ff437212 */ /* 0x000fe200078e33ff */
[----:B------:R-:W-:Y:S01]  /*1740*/  VIADD R68, R68, UR8 ;  /* 0x0000000844447c36 */ /* 0x000fe20008000000 */
[----:B------:R-:W-:-:S02]  /*1750*/  ULEA UR43, UR43, UR48, 0x3 ;  /* 0x000000302b2b7291 */ /* 0x000fc4000f8e183f */
[----:B------:R-:W-:Y:S02]  /*1760*/  ULOP3.LUT UR49, UR4, 0x8, URZ, 0x3c, !UPT ;  /* 0x0000000804317892 */ /* 0x000fe4000f8e3c3f */
[----:B------:R-:W-:Y:S02]  /*1770*/  ULOP3.LUT UR44, UR4, 0x18, URZ, 0x3c, !UPT ;  /* 0x00000018042c7892 */ /* 0x000fe4000f8e3c3f */
[----:B------:R-:W-:Y:S02]  /*1780*/  ULOP3.LUT UR45, UR5, 0x10000, URZ, 0xfc, !UPT ;  /* 0x00010000052d7892 */ /* 0x000fe4000f8efc3f */
[----:B------:R-:W-:Y:S01]  /*1790*/  ULOP3.LUT UR46, UR6, 0x10000, URZ, 0xfc, !UPT ;  /* 0x00010000062e7892 */ /* 0x000fe2000f8efc3f */
[----:B--2---:R-:W-:-:S11]  /*17a0*/  SHF.L.U64.HI R66, R10, 0x1, R0 ;  /* 0x000000010a427819 */ /* 0x004fd60000010200 */
.L_x_106:
[----:B------:R-:W-:-:S04]  /*17b0*/  SHF.L.U32 R0, R70, 0x1f, RZ ;  /* 0x0000001f46007819 */ /* 0x000fc800000006ff */
[----:B------:R-:W1:Y:S02]  /*17c0*/  SYNCS.PHASECHK.TRANS64.TRYWAIT P0, [UR43+-0x8], R0 ;  /* 0xfffff800ff0075a7 */ /* 0x000e64000800016b */
[----:B-1----:R-:W-:Y:S05]  /*17d0*/  @!P0 BRA `(.L_x_19) ;  /* 0x0000003c00108947 */ /* 0x002fea0003800000 */
.L_x_129:
[----:B------:R-:W-:Y:S02]  /*17e0*/  ULDC UR4, c[0x0][0x28c] ;  /* 0x0000a30000047ab9 */ /* 0x000fe40000000800 */
[----:B------:R-:W-:-:S13]  /*17f0*/  ISETP.LT.AND P0, PT, RZ, UR4, PT ;  /* 0x00000004ff007c0c */ /* 0x000fda000bf01270 */
[----:B------:R-:W-:Y:S05]  /*1800*/  @P0 BRA `(.L_x_20) ;  /* 0x0000000000400947 */ /* 0x000fea0003800000 */
[----:B-1----:R-:W-:Y:S01]  /*1810*/  MOV R0, 0x0 ;  /* 0x0000000000007802 */ /* 0x002fe20000000f00 */
[----:B------:R-:W-:Y:S01]  /*1820*/  ULDC.64 UR4, c[0x4][0x68] ;  /* 0x01001a0000047ab9 */ /* 0x000fe20000000a00 */
[----:B------:R-:W-:Y:S01]  /*1830*/  ULDC.64 UR6, c[0x4][0x8] ;  /* 0x0100020000067ab9 */ /* 0x000fe20000000a00 */
[----:B------:R-:W-:Y:S01]  /*1840*/  IMAD.U32 R4, RZ, RZ, UR4 ;  /* 0x00000004ff047e24 */ /* 0x000fe2000f8e00ff */
[----:B------:R1:W2:Y:S01]  /*1850*/  LDC.64 R14, c[0x4][R0] ;  /* 0x01000000000e7b82 */ /* 0x0002a20000000a00 */
[----:B------:R-:W-:Y:S01]  /*1860*/  IMAD.U32 R5, RZ, RZ, UR5 ;  /* 0x00000005ff057e24 */ /* 0x000fe2000f8e00ff */
[----:B------:R-:W-:Y:S01]  /*1870*/  ULDC.64 UR4, c[0x4][0x70] ;  /* 0x01001c0000047ab9 */ /* 0x000fe20000000a00 */
[----:B------:R-:W-:Y:S02]  /*1880*/  IMAD.U32 R10, RZ, RZ, UR6 ;  /* 0x00000006ff0a7e24 */ /* 0x000fe4000f8e00ff */
[----:B------:R-:W-:Y:S02]  /*1890*/  IMAD.U32 R6, RZ, RZ, UR4 ;  /* 0x00000004ff067e24 */ /* 0x000fe4000f8e00ff */
[----:B------:R-:W-:-:S02]  /*18a0*/  IMAD.U32 R7, RZ, RZ, UR5 ;  /* 0x00000005ff077e24 */ /* 0x000fc4000f8e00ff */
[----:B------:R-:W-:Y:S02]  /*18b0*/  IMAD.U32 R11, RZ, RZ, UR7 ;  /* 0x00000007ff0b7e24 */ /* 0x000fe4000f8e00ff */
[----:B------:R-:W-:Y:S02]  /*18c0*/  IMAD.MOV.U32 R8, RZ, RZ, 0x1e1 ;  /* 0x000001e1ff087424 */ /* 0x000fe400078e00ff */
[----:B0-----:R-:W-:Y:S02]  /*18d0*/  IMAD.MOV.U32 R12, RZ, RZ, 0x1 ;  /* 0x00000001ff0c7424 */ /* 0x001fe400078e00ff */
[----:B-1----:R-:W-:-:S07]  /*18e0*/  IMAD.MOV.U32 R13, RZ, RZ, RZ ;  /* 0x000000ffff0d7224 */ /* 0x002fce00078e00ff */
[----:B------:R-:W-:-:S07]  /*18f0*/  LEPC R20, `(.L_x_20) ;  /* 0x000000001014794e */ /* 0x000fce0000000000 */
[----:B--2--5:R-:W-:Y:S05]  /*1900*/  CALL.ABS.NOINC R14 ;  /* 0x000000000e007343 */ /* 0x024fea0003c00000 */
.L_x_20:
[----:B-1----:R-:W-:-:S04]  /*1910*/  LOP3.LUT R0, R23, 0x1, RZ, 0xfc, !PT ;  /* 0x0000000117007812 */ /* 0x002fc800078efcff */
[----:B------:R-:W-:-:S13]  /*1920*/  ISETP.NE.AND P0, PT, R0, 0x3, PT ;  /* 0x000000030000780c */ /* 0x000fda0003f05270 */
[----:B------:R-:W-:Y:S05]  /*1930*/  @!P0 BRA `(.L_x_21) ;  /* 0x0000000000048947 */ /* 0x000fea0003800000 */
[----:B------:R-:W-:Y:S01]  /*1940*/  BPT.TRAP 0x1 ;  /* 0x000000040000795c */ /* 0x000fe20000300000 */
.L_x_21:
[----:B------:R-:W-:Y:S02]  /*1950*/  IMAD.U32 R3, RZ, RZ, UR39 ;  /* 0x00000027ff037e24 */ /* 0x000fe4000f8e00ff */
[----:B------:R-:W-:-:S03]  /*1960*/  IMAD.U32 R0, RZ, RZ, UR38 ;  /* 0x00000026ff007e24 */ /* 0x000fc6000f8e00ff */
[----:B------:R-:W-:Y:S02]  /*1970*/  LEA R3, R3, UR41, 0x3 ;  /* 0x0000002903037c11 */ /* 0x000fe4000f8e18ff */
[----:B------:R-:W-:-:S04]  /*1980*/  SHF.L.U32 R0, R0, 0x1f, RZ ;  /* 0x0000001f00007819 */ /* 0x000fc800000006ff */
[----:B------:R1:W2:Y:S01]  /*1990*/  SYNCS.PHASECHK.TRANS64.TRYWAIT P1, [R3+URZ], R0 ;  /* 0x00000000030075a7 */ /* 0x0002a2000802017f */
[----:B------:R-:W-:Y:S05]  /*19a0*/  @!P0 BRA `(.L_x_22) ;  /* 0x0000000000048947 */ /* 0x000fea0003800000 */
[----:B------:R-:W-:Y:S01]  /*19b0*/  BPT.TRAP 0x1 ;  /* 0x000000040000795c */ /* 0x000fe20000300000 */
.L_x_22:
[----:B--2---:R-:W-:Y:S05]  /*19c0*/  @P1 BRA `(.L_x_23) ;  /* 0x0000000000081947 */ /* 0x004fea0003800000 */
[----:B------:R-:W2:Y:S02]  /*19d0*/  SYNCS.PHASECHK.TRANS64.TRYWAIT P1, [R3+URZ], R0 ;  /* 0x00000000030075a7 */ /* 0x000ea4000802017f */
[----:B--2---:R-:W-:Y:S05]  /*19e0*/  @!P1 BRA `(.L_x_24) ;  /* 0x0000003800a49947 */ /* 0x004fea0003800000 */
.L_x_23:
[----:B------:R-:W-:Y:S05]  /*19f0*/  WARPSYNC.ALL ;  /* 0x0000000000007948 */ /* 0x000fea0003800000 */
[----:B------:R-:W-:Y:S01]  /*1a00*/  ULEA UR4, UR39, UR45, 0x7 ;  /* 0x0000002d27047291 */ /* 0x000fe2000f8e383f */
[----:B------:R-:W-:Y:S01]  /*1a10*/  WARPGROUP.ARRIVE ;  /* 0x00000000000079c5 */ /* 0x000fe20000000000 */
[----:B------:R-:W-:Y:S01]  /*1a20*/  ULEA UR6, UR39, UR46, 0x7 ;  /* 0x0000002e27067291 */ /* 0x000fe2000f8e383f */
[----:B-12---:R-:W-:Y:S01]  /*1a30*/  IMAD.U32 R0, RZ, RZ, UR42 ;  /* 0x0000002aff007e24 */ /* 0x006fe2000f8e00ff */
[----:B------:R-:W-:Y:S01]  /*1a40*/  UMOV UR5, 0xc0000010 ;  /* 0xc000001000057882 */ /* 0x000fe20000000000 */
[----:B------:R-:W-:-:S03]  /*1a50*/  UMOV UR7, 0xc0000010 ;  /* 0xc000001000077882 */ /* 0x000fc60000000000 */
[----:B------:R-:W-:-:S03]  /*1a60*/  ISETP.GE.AND P1, PT, R0, 0x1, PT ;  /* 0x000000010000780c */ /* 0x000fc60003f26270 */
[----:B------:R-:W-:Y:S03]  /*1a70*/  IGMMA.64x64x32.S8.S8 R24, gdesc[UR4], RZ, !UPT, gsb0 ;  /* 0x01e00000041879f1 */ /* 0x000fe6000c0410ff */
[----:B------:R-:W-:-:S07]  /*1a80*/  WARPGROUP.DEPBAR.LE gsb0, 0x0 ;  /* 0x00008000000079c5 */ /* 0x000fce0000010000 */
[----:B------:R-:W-:Y:S05]  /*1a90*/  @!P1 BRA `(.L_x_25) ;  /* 0x0000000000b89947 */ /* 0x000fea0003800000 */
[----:B------:R-:W-:Y:S01]  /*1aa0*/  UIADD3 UR4, UR39, 0x1, URZ ;  /* 0x0000000127047890 */ /* 0x000fe2000fffe03f */
[----:B------:R-:W-:Y:S02]  /*1ab0*/  IMAD.U32 R0, RZ, RZ, UR42 ;  /* 0x0000002aff007e24 */ /* 0x000fe4000f8e00ff */
[----:B------:R-:W-:Y:S01]  /*1ac0*/  IMAD.U32 R3, RZ, RZ, UR39 ;  /* 0x00000027ff037e24 */ /* 0x000fe2000f8e00ff */
[----:B------:R-:W-:-:S04]  /*1ad0*/  UISETP.NE.AND UP0, UPT, UR4, 0x5, UPT ;  /* 0x000000050400788c */ /* 0x000fc8000bf05270 */
[----:B------:R-:W-:Y:S02]  /*1ae0*/  USEL UR5, URZ, 0x1, UP0 ;  /* 0x000000013f057887 */ /* 0x000fe40008000000 */
[----:B------:R-:W-:Y:S02]  /*1af0*/  USEL UR8, UR4, URZ, UP0 ;  /* 0x0000003f04087287 */ /* 0x000fe40008000000 */
[----:B------:R-:W-:-:S06]  /*1b00*/  ULOP3.LUT UR5, UR38, UR5, URZ, 0x3c, !UPT ;  /* 0x0000000526057292 */ /* 0x000fcc000f8e3c3f */
[----:B------:R-:W-:-:S07]  /*1b10*/  IMAD.U32 R6, RZ, RZ, UR5 ;  /* 0x00000005ff067e24 */ /* 0x000fce000f8e00ff */
.L_x_32:
[----:B------:R-:W-:Y:S05]  /*1b20*/  @!P0 BRA `(.L_x_26) ;  /* 0x0000000000048947 */ /* 0x000fea0003800000 */
[----:B------:R-:W-:Y:S01]  /*1b30*/  BPT.TRAP 0x1 ;  /* 0x000000040000795c */ /* 0x000fe20000300000 */
.L_x_26:
[----:B------:R-:W-:Y:S01]  /*1b40*/  ULEA UR4, UR8, UR41, 0x3 ;  /* 0x0000002908047291 */ /* 0x000fe2000f8e183f */
[----:B------:R-:W-:-:S08]  /*1b50*/  SHF.L.U32 R4, R6, 0x1f, RZ ;  /* 0x0000001f06047819 */ /* 0x000fd000000006ff */
[----:B------:R1:W2:Y:S01]  /*1b60*/  SYNCS.PHASECHK.TRANS64.TRYWAIT P1, [UR4], R4 ;  /* 0x00000004ff0075a7 */ /* 0x0002a20008020144 */
[----:B------:R-:W-:Y:S05]  /*1b70*/  @!P0 BRA `(.L_x_27) ;  /* 0x0000000000048947 */ /* 0x000fea0003800000 */
[----:B------:R-:W-:Y:S01]  /*1b80*/  BPT.TRAP 0x1 ;  /* 0x000000040000795c */ /* 0x000fe20000300000 */
.L_x_27:
[----:B--2---:R-:W-:Y:S05]  /*1b90*/  @P1 BRA `(.L_x_28) ;  /* 0x0000000000081947 */ /* 0x004fea0003800000 */
[----:B------:R-:W2:Y:S02]  /*1ba0*/  SYNCS.PHASECHK.TRANS64.TRYWAIT P1, [UR4], R4 ;  /* 0x00000004ff0075a7 */ /* 0x000ea40008020144 */
[----:B--2---:R-:W-:Y:S05]  /*1bb0*/  @!P1 BRA `(.L_x_29) ;  /* 0x0000003800449947 */ /* 0x004fea0003800000 */
.L_x_28:
[----:B------:R-:W-:Y:S01]  /*1bc0*/  ULEA UR4, UR8, UR45, 0x7 ;  /* 0x0000002d08047291 */ /* 0x000fe2000f8e383f */
[----:B------:R-:W-:Y:S01]  /*1bd0*/  WARPGROUP.ARRIVE ;  /* 0x00000000000079c5 */ /* 0x000fe20000000000 */
[----:B------:R-:W-:Y:S01]  /*1be0*/  ULEA UR6, UR8, UR46, 0x7 ;  /* 0x0000002e08067291 */ /* 0x000fe2000f8e383f */
[----:B------:R-:W-:Y:S01]  /*1bf0*/  UMOV UR5, 0xc0000010 ;  /* 0xc000001000057882 */ /* 0x000fe20000000000 */
[----:B------:R-:W-:-:S07]  /*1c00*/  UMOV UR7, 0xc0000010 ;  /* 0xc000001000077882 */ /* 0x000fce0000000000 */
[----:B------:R-:W-:Y:S03]  /*1c10*/  IGMMA.64x64x32.S8.S8 R24, gdesc[UR4], R24, gsb0 ;  /* 0x01e00000041879f1 */ /* 0x000fe60008041018 */
[----:B------:R-:W-:Y:S02]  /*1c20*/  WARPGROUP.DEPBAR.LE gsb0, 0x0 ;  /* 0x00008000000079c5 */ /* 0x000fe40000010000 */
[----:B------:R-:W-:Y:S05]  /*1c30*/  @!P0 BRA `(.L_x_30) ;  /* 0x0000000000048947 */ /* 0x000fea0003800000 */
[----:B------:R-:W-:Y:S01]  /*1c40*/  BPT.TRAP 0x1 ;  /* 0x000000040000795c */ /* 0x000fe20000300000 */
.L_x_30:
[----:B------:R-:W-:-:S13]  /*1c50*/  ISETP.NE.AND P1, PT, R57, RZ, PT ;  /* 0x000000ff3900720c */ /* 0x000fda0003f25270 */
[----:B-12---:R-:W-:-:S05]  /*1c60*/  @P1 LEA R4, R3, UR41, 0x3 ;  /* 0x0000002903041c11 */ /* 0x006fca000f8e18ff */
[----:B------:R-:W-:-:S05]  /*1c70*/  @P1 VIADD R5, R4, 0x28 ;  /* 0x0000002804051836 */ /* 0x000fca0000000000 */
[----:B------:R-:W-:-:S04]  /*1c80*/  @P1 PRMT R5, R56, 0x654, R5 ;  /* 0x0000065438051816 */ /* 0x000fc80000000005 */
[----:B------:R1:W-:Y:S01]  /*1c90*/  @P1 SYNCS.ARRIVE.TRANS64.RED.A1T0 RZ, [R5+URZ], RZ ;  /* 0x000000ff05ff19a7 */ /* 0x0003e2000810043f */
[----:B------:R-:W-:-:S13]  /*1ca0*/  ISETP.GT.U32.AND P1, PT, R23, 0x1, PT ;  /* 0x000000011700780c */ /* 0x000fda0003f24070 */
[----:B-1----:R-:W-:Y:S05]  /*1cb0*/  @P1 BRA `(.L_x_31) ;  /* 0x0000000000041947 */ /* 0x002fea0003800000 */
[----:B------:R-:W-:Y:S01]  /*1cc0*/  BPT.TRAP 0x1 ;  /* 0x000000040000795c */ /* 0x000fe20000300000 */
.L_x_31:
[----:B------:R-:W-:Y:S01]  /*1cd0*/  UIADD3 UR8, UR8, 0x1, URZ ;  /* 0x0000000108087890 */ /* 0x000fe2000fffe03f */
[C---:B------:R-:W-:Y:S01]  /*1ce0*/  ISETP.GT.AND P2, PT, R0.reuse, 0x1, PT ;  /* 0x000000010000780c */ /* 0x040fe20003f44270 */
[----:B------:R-:W-:Y:S02]  /*1cf0*/  VIADD R3, R3, 0x1 ;  /* 0x0000000103037836 */ /* 0x000fe40000000000 */
[----:B------:R-:W-:Y:S01]  /*1d00*/  UISETP.NE.AND UP0, UPT, UR8, 0x5, UPT ;  /* 0x000000050800788c */ /* 0x000fe2000bf05270 */
[----:B------:R-:W-:Y:S02]  /*1d10*/  VIADD R0, R0, 0xffffffff ;  /* 0xffffffff00007836 */ /* 0x000fe40000000000 */
[C---:B------:R-:W-:Y:S01]  /*1d20*/  ISETP.NE.AND P1, PT, R3.reuse, 0x5, PT ;  /* 0x000000050300780c */ /* 0x040fe20003f25270 */
[----:B------:R-:W-:Y:S02]  /*1d30*/  USEL UR4, URZ, 0x1, UP0 ;  /* 0x000000013f047887 */ /* 0x000fe40008000000 */
[----:B------:R-:W-:Y:S01]  /*1d40*/  USEL UR8, UR8, URZ, UP0 ;  /* 0x0000003f08087287 */ /* 0x000fe20008000000 */
[----:B------:R-:W-:-:S03]  /*1d50*/  SEL R3, R3, RZ, P1 ;  /* 0x000000ff03037207 */ /* 0x000fc60000800000 */
[----:B------:R-:W-:Y:S01]  /*1d60*/  LOP3.LUT R6, R6, UR4, RZ, 0x3c, !PT ;  /* 0x0000000406067c12 */ /* 0x000fe2000f8e3cff */
[----:B------:R-:W-:Y:S07]  /*1d70*/  @P2 BRA `(.L_x_32) ;  /* 0xfffffffc00682947 */ /* 0x000fee000383ffff */
.L_x_25:
[----:B------:R-:W1:Y:S01]  /*1d80*/  LDC R0, c[0x0][0x28c] ;  /* 0x0000a300ff007b82 */ /* 0x000e620000000800 */
[----:B------:R-:W-:-:S04]  /*1d90*/  IMAD.U32 R3, RZ, RZ, UR49 ;  /* 0x00000031ff037e24 */ /* 0x000fc8000f8e00ff */
[----:B------:R2:W-:Y:S01]  /*1da0*/  SYNCS.ARRIVE.TRANS64.A1T0 RZ, [R3+UR48], RZ ;  /* 0x000000ff03ff79a7 */ /* 0x0005e20008100030 */
[----:B-1----:R-:W-:-:S13]  /*1db0*/  ISETP.GE.AND P1, PT, R0, 0x1, PT ;  /* 0x000000010000780c */ /* 0x002fda0003f26270 */
[----:B--2---:R-:W-:Y:S05]  /*1dc0*/  @!P1 BRA `(.L_x_33) ;  /* 0x0000000000449947 */ /* 0x004fea0003800000 */
[----:B------:R-:W-:Y:S05]  /*1dd0*/  @!P0 BRA `(.L_x_34) ;  /* 0x0000000000048947 */ /* 0x000fea0003800000 */
[----:B------:R-:W-:Y:S01]  /*1de0*/  BPT.TRAP 0x1 ;  /* 0x000000040000795c */ /* 0x000fe20000300000 */
.L_x_34:
[----:B------:R-:W-:-:S13]  /*1df0*/  ISETP.NE.AND P0, PT, R57, RZ, PT ;  /* 0x000000ff3900720c */ /* 0x000fda0003f05270 */
[----:B------:R-:W-:-:S05]  /*1e00*/  VOTEU.ANY UP0, P0 ;  /* 0x00000000003f7886 */ /* 0x000fca0000000100 */
[----:B------:R-:W-:-:S06]  /*1e10*/  @UP0 UIADD3 UR4, UR39, UR42, URZ ;  /* 0x0000002a27040290 */ /* 0x000fcc000fffe03f */
[----:B------:R-:W-:Y:S02]  /*1e20*/  IMAD.U32 R4, RZ, RZ, UR4 ;  /* 0x00000004ff047e24 */ /* 0x000fe4000f8e00ff */
[----:B------:R-:W-:Y:S02]  /*1e30*/  IMAD.U32 R3, RZ, RZ, UR4 ;  /* 0x00000004ff037e24 */ /* 0x000fe4000f8e00ff */
[----:B------:R-:W-:-:S05]  /*1e40*/  @P0 IMAD.WIDE.U32 R4, R4, -0x33333333, RZ ;  /* 0xcccccccd04040825 */ /* 0x000fca00078e00ff */
[----:B------:R-:W-:-:S05]  /*1e50*/  @P0 SHF.R.U32.HI R0, RZ, 0x2, R5 ;  /* 0x00000002ff000819 */ /* 0x000fca0000011605 */
[----:B------:R-:W-:-:S05]  /*1e60*/  @P0 IMAD R0, R0, -0x5, R3 ;  /* 0xfffffffb00000824 */ /* 0x000fca00078e0203 */
[----:B------:R-:W-:-:S05]  /*1e70*/  @P0 LEA R0, R0, UR41, 0x3 ;  /* 0x0000002900000c11 */ /* 0x000fca000f8e18ff */
[----:B------:R-:W-:-:S05]  /*1e80*/  @P0 VIADD R3, R0, 0x28 ;  /* 0x0000002800030836 */ /* 0x000fca0000000000 */
[----:B------:R-:W-:-:S04]  /*1e90*/  @P0 PRMT R3, R56, 0x654, R3 ;  /* 0x0000065438030816 */ /* 0x000fc80000000003 */
[----:B------:R1:W-:Y:S01]  /*1ea0*/  @P0 SYNCS.ARRIVE.TRANS64.RED.A1T0 RZ, [R3+URZ], RZ ;  /* 0x000000ff03ff09a7 */ /* 0x0003e2000810043f */
[----:B------:R-:W-:-:S13]  /*1eb0*/  ISETP.GT.U32.AND P0, PT, R23, 0x1, PT ;  /* 0x000000011700780c */ /* 0x000fda0003f04070 */
[----:B-1----:R-:W-:Y:S05]  /*1ec0*/  @P0 BRA `(.L_x_33) ;  /* 0x0000000000040947 */ /* 0x002fea0003800000 */
[----:B------:R-:W-:Y:S01]  /*1ed0*/  BPT.TRAP 0x1 ;  /* 0x000000040000795c */ /* 0x000fe20000300000 */
.L_x_33:
[----:B------:R-:W-:Y:S01]  /*1ee0*/  SHF.L.U32 R0, R70, 0x1f, RZ ;  /* 0x0000001f46007819 */ /* 0x000fe200000006ff */
[----:B------:R-:W-:Y:S01]  /*1ef0*/  UIADD3 UR39, UR39, UR47, URZ ;  /* 0x0000002f27277290 */ /* 0x000fe2000fffe03f */
[----:B0-----:R-:W-:Y:S01]  /*1f00*/  IMAD.SHL.U32 R13, R19, 0x40, RZ ;  /* 0x00000040130d7824 */ /* 0x001fe200078e00ff */
[----:B------:R-:W-:Y:S01]  /*1f10*/  UISETP.GE.U32.AND UP1, UPT, UR47, 0x5, UPT ;  /* 0x000000052f00788c */ /* 0x000fe2000bf26070 */
[----:B------:R-:W0:Y:S01]  /*1f20*/  SYNCS.PHASECHK.TRANS64.TRYWAIT P0, [UR43+0x8], R0 ;  /* 0x00000800ff0075a7 */ /* 0x000e22000800016b */
[----:B------:R-:W-:Y:S01]  /*1f30*/  UISETP.GT.U32.AND UP0, UPT, UR39, 0x4, UPT ;  /* 0x000000042700788c */ /* 0x000fe2000bf04070 */
[----:B------:R-:W-:Y:S01]  /*1f40*/  SHF.R.S32.HI R11, RZ, 0x1f, R18 ;  /* 0x0000001fff0b7819 */ /* 0x000fe20000011412 */
[----:B------:R-:W-:Y:S02]  /*1f50*/  UIMAD.WIDE.U32 UR4, UR39, -0x33333333, URZ ;  /* 0xcccccccd270478a5 */ /* 0x000fe4000f8e003f */
[----:B------:R-:W-:Y:S02]  /*1f60*/  UISETP.LT.U32.AND UP0, UPT, UR47, 0x5, UP0 ;  /* 0x000000052f00788c */ /* 0x000fe40008701070 */
[----:B------:R-:W-:-:S02]  /*1f70*/  USHF.R.U32.HI UR4, URZ, 0x2, UR5 ;  /* 0x000000023f047899 */ /* 0x000fc40008011605 */
[----:B------:R-:W-:Y:S02]  /*1f80*/  USEL UR6, URZ, 0x1, !UP0 ;  /* 0x000000013f067887 */ /* 0x000fe4000c000000 */
[----:B------:R-:W-:Y:S02]  /*1f90*/  UIMAD UR39, UR4, -0x5, UR39 ;  /* 0xfffffffb042778a4 */ /* 0x000fe4000f8e0227 */
[----:B------:R-:W-:-:S04]  /*1fa0*/  ULOP3.LUT UR38, UR38, UR6, URZ, 0x3c, !UPT ;  /* 0x0000000626267292 */ /* 0x000fc8000f8e3c3f */
[----:B------:R-:W-:Y:S01]  /*1fb0*/  @UP1 ULOP3.LUT UR38, UR38, 0x1, UR4, 0x78, !UPT ;  /* 0x0000000126261892 */ /* 0x000fe2000f8e7804 */
[----:B0-----:R-:W-:Y:S11]  /*1fc0*/  @!P0 BRA `(.L_x_35) ;  /* 0x0000003400588947 */ /* 0x001ff60003800000 */
.L_x_130:
[----:B0-----:R-:W-:Y:S01]  /*1fd0*/  IMAD.SHL.U32 R3, R22, 0x40, RZ ;  /* 0x0000004016037824 */ /* 0x001fe200078e00ff */
[----:B------:R-:W-:Y:S01]  /*1fe0*/  ULDC UR6, c[0x0][0x284] ;  /* 0x0000a10000067ab9 */ /* 0x000fe20000000800 */
[----:B------:R-:W-:Y:S01]  /*1ff0*/  ULDC.64 UR4, c[0x0][0x5d0] ;  /* 0x0001740000047ab9 */ /* 0x000fe20000000a00 */
[----:B------:R-:W-:Y:S01]  /*2000*/  SHF.R.S32.HI R10, RZ, 0x1f, R13 ;  /* 0x0000001fff0a7819 */ /* 0x000fe2000001140d */
[----:B------:R-:W-:Y:S01]  /*2010*/  IMAD R7, R11, UR4, RZ ;  /* 0x000000040b077c24 */ /* 0x000fe2000f8e02ff */
[----:B------:R-:W-:Y:S01]  /*2020*/  ISETP.GE.AND P0, PT, R3, UR6, PT ;  /* 0x0000000603007c0c */ /* 0x000fe2000bf06270 */
[C---:B------:R-:W-:Y:S01]  /*2030*/  IMAD.WIDE.U32 R4, R18.reuse, UR4, R62 ;  /* 0x0000000412047c25 */ /* 0x040fe2000f8e003e */
[----:B------:R-:W-:Y:S02]  /*2040*/  ULDC UR4, c[0x0][0x288] ;  /* 0x0000a20000047ab9 */ /* 0x000fe40000000800 */
[C---:B------:R-:W-:Y:S01]  /*2050*/  ISETP.GE.OR P0, PT, R13.reuse, UR4, P0 ;  /* 0x000000040d007c0c */ /* 0x040fe20008706670 */
[----:B------:R-:W-:Y:S01]  /*2060*/  IMAD R7, R18, UR5, R7 ;  /* 0x0000000512077c24 */ /* 0x000fe2000f8e0207 */
[----:B------:R-:W-:-:S04]  /*2070*/  IADD3 R4, P1, R13, R4, RZ ;  /* 0x000000040d047210 */ /* 0x000fc80007f3e0ff */
[----:B------:R-:W-:-:S07]  /*2080*/  IADD3.X R5, R10, R5, R7, P1, !PT ;  /* 0x000000050a057210 */ /* 0x000fce0000ffe407 */
[----:B------:R-:W-:Y:S05]  /*2090*/  @P0 BRA `(.L_x_36) ;  /* 0x0000001c001c0947 */ /* 0x000fea0003800000 */
[----:B------:R-:W0:Y:S01]  /*20a0*/  LDC.64 R8, c[0x0][0x5c8] ;  /* 0x00017200ff087b82 */ /* 0x000e220000000a00 */
[----:B------:R-:W-:Y:S01]  /*20b0*/  IMAD.WIDE R14, R22, 0x40, R60 ;  /* 0x00000040160e7825 */ /* 0x000fe200078e023c */
[----:B------:R-:W-:Y:S01]  /*20c0*/  ULDC.64 UR4, c[0x0][0x5c0] ;  /* 0x0001700000047ab9 */ /* 0x000fe20000000a00 */
[----:B------:R-:W-:Y:S02]  /*20d0*/  BSSY B0, `(.L_x_36) ;  /* 0x00001c3000007945 */ /* 0x000fe40003800000 */
[----:B------:R-:W-:Y:S02]  /*20e0*/  IMAD.IADD R22, R68, 0x1, -R3 ;  /* 0x0000000144167824 */ /* 0x000fe400078e0a03 */
[----:B------:R-:W-:Y:S02]  /*20f0*/  IMAD.IADD R71, R65, 0x1, -R13 ;  /* 0x0000000141477824 */ /* 0x000fe400078e0a0d */
[-C--:B0-----:R-:W-:Y:S02]  /*2100*/  IMAD R0, R15, R8.reuse, RZ ;  /* 0x000000080f007224 */ /* 0x081fe400078e02ff */
[----:B------:R-:W-:-:S04]  /*2110*/  IMAD.WIDE.U32 R4, R14, R8, R4 ;  /* 0x000000080e047225 */ /* 0x000fc800078e0004 */
[----:B------:R-:W-:Y:S01]  /*2120*/  IMAD R7, R14, R9, R0 ;  /* 0x000000090e077224 */ /* 0x000fe200078e0200 */
[----:B------:R-:W-:-:S03]  /*2130*/  IADD3 R6, P0, R4, UR4, RZ ;  /* 0x0000000404067c10 */ /* 0x000fc6000ff1e0ff */
[----:B------:R-:W-:Y:S01]  /*2140*/  IMAD.IADD R7, R5, 0x1, R7 ;  /* 0x0000000105077824 */ /* 0x000fe200078e0207 */
[----:B------:R-:W-:-:S04]  /*2150*/  LEA R4, P1, R8, R6, 0x3 ;  /* 0x0000000608047211 */ /* 0x000fc800078218ff */
[----:B------:R-:W-:Y:S02]  /*2160*/  IADD3.X R7, R7, UR5, RZ, P0, !PT ;  /* 0x0000000507077c10 */ /* 0x000fe400087fe4ff */
[----:B-----5:R-:W-:Y:S02]  /*2170*/  ISETP.NE.AND P0, PT, R59, RZ, PT ;  /* 0x000000ff3b00720c */ /* 0x020fe40003f05270 */
[----:B------:R-:W-:-:S11]  /*2180*/  LEA.HI.X R5, R8, R7, R9, 0x3, P1 ;  /* 0x0000000708057211 */ /* 0x000fd600008f1c09 */
[----:B------:R-:W-:Y:S05]  /*2190*/  @!P0 BRA `(.L_x_37) ;  /* 0x0000001400188947 */ /* 0x000fea0003800000 */
[----:B------:R-:W0:Y:S01]  /*21a0*/  LDC.64 R20, c[0x0][0x5b0] ;  /* 0x00016c00ff147b82 */ /* 0x000e220000000a00 */
[----:B------:R-:W-:Y:S01]  /*21b0*/  ULDC.64 UR4, c[0x0][0x5b8] ;  /* 0x00016e0000047ab9 */ /* 0x000fe20000000a00 */
[----:B------:R-:W-:Y:S01]  /*21c0*/  ISETP.GE.AND P3, PT, R71, 0x1, PT ;  /* 0x000000014700780c */ /* 0x000fe20003f66270 */
[----:B------:R-:W-:Y:S01]  /*21d0*/  IMAD.WIDE.U32 R8, R18, UR4, R62 ;  /* 0x0000000412087c25 */ /* 0x000fe2000f8e003e */
[----:B------:R-:W-:Y:S02]  /*21e0*/  BSSY B1, `(.L_x_38) ;  /* 0x000000e000017945 */ /* 0x000fe40003800000 */
[----:B------:R-:W-:Y:S01]  /*21f0*/  ISETP.LT.OR P1, PT, R22, 0x1, !P3 ;  /* 0x000000011600780c */ /* 0x000fe20005f21670 */
[----:B------:R-:W-:Y:S01]  /*2200*/  IMAD R3, R11, UR4, RZ ;  /* 0x000000040b037c24 */ /* 0x000fe2000f8e02ff */
[----:B------:R-:W1:Y:S01]  /*2210*/  LDC.64 R72, c[0x0][0x5a8] ;  /* 0x00016a00ff487b82 */ /* 0x000e620000000a00 */
[----:B------:R-:W-:Y:S02]  /*2220*/  IADD3 R12, P0, R13, R8, RZ ;  /* 0x000000080d0c7210 */ /* 0x000fe40007f1e0ff */
[----:B------:R-:W-:-:S05]  /*2230*/  IMAD R3, R18, UR5, R3 ;  /* 0x0000000512037c24 */ /* 0x000fca000f8e0203 */
[----:B------:R-:W-:Y:S01]  /*2240*/  IADD3.X R13, R10, R9, R3, P0, !PT ;  /* 0x000000090a0d7210 */ /* 0x000fe200007fe403 */
[-C--:B0-----:R-:W-:Y:S02]  /*2250*/  IMAD R0, R15, R20.reuse, RZ ;  /* 0x000000140f007224 */ /* 0x081fe400078e02ff */
[----:B------:R-:W-:-:S04]  /*2260*/  IMAD.WIDE.U32 R8, R14, R20, R12 ;  /* 0x000000140e087225 */ /* 0x000fc800078e000c */
[----:B------:R-:W-:Y:S01]  /*2270*/  IMAD R19, R14, R21, R0 ;  /* 0x000000150e137224 */ /* 0x000fe200078e0200 */
[----:B-1----:R-:W-:-:S04]  /*2280*/  IADD3 R8, P0, R8, R72, RZ ;  /* 0x0000004808087210 */ /* 0x002fc80007f1e0ff */
[----:B------:R-:W-:Y:S01]  /*2290*/  IADD3.X R9, R73, R9, R19, P0, !PT ;  /* 0x0000000949097210 */ /* 0x000fe200007fe413 */
[----:B------:R-:W-:Y:S08]  /*22a0*/  @P1 BRA `(.L_x_39) ;  /* 0x0000000000041947 */ /* 0x000ff00003800000 */
[----:B------:R0:W5:Y:S02]  /*22b0*/  LDG.E.U8 R69, desc[UR36][R8.64] ;  /* 0x0000002408457981 */ /* 0x000164000c1e1100 */
.L_x_39:
[----:B------:R-:W-:Y:S05]  /*22c0*/  BSYNC B1 ;  /* 0x0000000000017941 */ /* 0x000fea0003800000 */
.L_x_38:
[----:B-----5:R-:W-:Y:S01]  /*22d0*/  LOP3.LUT R0, R69, 0xffff, RZ, 0xc0, !PT ;  /* 0x0000ffff45007812 */ /* 0x020fe200078ec0ff */
[----:B------:R-:W-:Y:S01]  /*22e0*/  IMAD.SHL.U32 R10, R20, 0x8, RZ ;  /* 0x00000008140a7824 */ /* 0x000fe200078e00ff */
[----:B------:R-:W-:Y:S01]  /*22f0*/  ISETP.GE.AND P2, PT, R71, 0x2, PT ;  /* 0x000000024700780c */ /* 0x000fe20003f46270 */
[----:B------:R-:W-:Y:S01]  /*2300*/  BSSY B1, `(.L_x_40) ;  /* 0x000000e000017945 */ /* 0x000fe20003800000 */
[----:B------:R-:W-:Y:S02]  /*2310*/  PRMT R0, R0, 0x8880, RZ ;  /* 0x0000888000007816 */ /* 0x000fe400000000ff */
[----:B------:R-:W-:Y:S02]  /*2320*/  ISETP.LT.OR P0, PT, R22, 0x1, !P2 ;  /* 0x000000011600780c */ /* 0x000fe40005701670 */
[----:B------:R-:W-:Y:S01]  /*2330*/  SHF.L.U64.HI R11, R20, 0x3, R21 ;  /* 0x00000003140b7819 */ /* 0x000fe20000010215 */
[----:B------:R-:W-:-:S04]  /*2340*/  IMAD R3, R0, R59, RZ ;  /* 0x0000003b00037224 */ /* 0x000fc800078e02ff */
[----:B------:R-:W-:Y:S02]  /*2350*/  @!P1 IMAD R15, R24, R58, R3 ;  /* 0x0000003a180f9224 */ /* 0x000fe400078e0203 */
[----:B------:R-:W-:-:S03]  /*2360*/  IMAD.WIDE.U32 R10, R14, R20, R10 ;  /* 0x000000140e0a7225 */ /* 0x000fc600078e000a */
[----:B------:R1:W-:Y:S01]  /*2370*/  @!P1 STG.E.U8 desc[UR36][R6.64], R15 ;  /* 0x0000000f06009986 */ /* 0x0003e2000c101124 */
[----:B------:R-:W-:Y:S01]  /*2380*/  IMAD.IADD R14, R19, 0x1, R11 ;  /* 0x00000001130e7824 */ /* 0x000fe200078e020b */
[----:B------:R-:W-:Y:S01]  /*2390*/  IADD3 R10, P4, P5, R12, R72, R10 ;  /* 0x000000480c0a7210 */ /* 0x000fe20007d9e00a */
[----:B------:R-:W-:-:S12]  /*23a0*/  @P0 BRA `(.L_x_41) ;  /* 0x00000000000c0947 */ /* 0x000fd80003800000 */
[----:B------:R-:W2:Y:S02]  /*23b0*/  LDG.E.U8 R69, desc[UR36][R8.64+0x1] ;  /* 0x0000012408457981 */ /* 0x000ea4000c1e1100 */
[----:B--2---:R-:W-:-:S05]  /*23c0*/  PRMT R0, R69, 0x8880, RZ ;  /* 0x0000888045007816 */ /* 0x004fca00000000ff */
[----:B------:R-:W-:-:S07]  /*23d0*/  IMAD R3, R0, R59, RZ ;  /* 0x0000003b00037224 */ /* 0x000fce00078e02ff */
.L_x_41:
[----:B------:R-:W-:Y:S05]  /*23e0*/  BSYNC B1 ;  /* 0x0000000000017941 */ /* 0x000fea0003800000 */
.L_x_40:
[C---:B------:R-:W-:Y:S01]  /*23f0*/  ISETP.LT.OR P3, PT, R22.reuse, 0x9, !P3 ;  /* 0x000000091600780c */ /* 0x040fe20005f61670 */
[----:B------:R-:W-:Y:S01]  /*2400*/  @!P0 IMAD R25, R25, R58, R3 ;  /* 0x0000003a19198224 */ /* 0x000fe200078e0203 */
[----:B------:R-:W-:Y:S01]  /*2410*/  ISETP.GE.AND P1, PT, R71, 0x9, PT ;  /* 0x000000094700780c */ /* 0x000fe20003f26270 */
[----:B------:R-:W-:Y:S01]  /*2420*/  BSSY B1, `(.L_x_42) ;  /* 0x000000b000017945 */ /* 0x000fe20003800000 */
[----:B------:R-:W-:Y:S02]  /*2430*/  IADD3.X R11, R13, R73, R14, P4, P5 ;  /* 0x000000490d0b7210 */ /* 0x000fe400027ea40e */
[----:B------:R2:W-:Y:S01]  /*2440*/  @!P0 STG.E.U8 desc[UR36][R6.64+0x1], R25 ;  /* 0x0000011906008986 */ /* 0x0005e2000c101124 */
[----:B------:R-:W-:Y:S02]  /*2450*/  ISETP.GE.AND P0, PT, R71, 0xa, PT ;  /* 0x0000000a4700780c */ /* 0x000fe40003f06270 */
[C---:B------:R-:W-:Y:S02]  /*2460*/  ISETP.LT.OR P2, PT, R22.reuse, 0x9, !P2 ;  /* 0x000000091600780c */ /* 0x040fe40005741670 */
[----:B------:R-:W-:-:S02]  /*2470*/  ISETP.LT.OR P5, PT, R22, 0x1, !P1 ;  /* 0x000000011600780c */ /* 0x000fc40004fa1670 */
[----:B------:R-:W-:Y:S01]  /*2480*/  ISETP.LT.OR P4, PT, R22, 0x1, !P0 ;  /* 0x000000011600780c */ /* 0x000fe20004781670 */
[----:B------:R-:W-:-:S12]  /*2490*/  @P3 BRA `(.L_x_43) ;  /* 0x00000000000c3947 */ /* 0x000fd80003800000 */
[----:B------:R-:W3:Y:S02]  /*24a0*/  LDG.E.U8 R69, desc[UR36][R10.64] ;  /* 0x000000240a457981 */ /* 0x000ee4000c1e1100 */
[----:B---3--:R-:W-:-:S05]  /*24b0*/  PRMT R0, R69, 0x8880, RZ ;  /* 0x0000888045007816 */ /* 0x008fca00000000ff */
[----:B------:R-:W-:-:S07]  /*24c0*/  IMAD R3, R0, R59, RZ ;  /* 0x0000003b00037224 */ /* 0x000fce00078e02ff */
.L_x_43:
[----:B------:R-:W-:Y:S05]  /*24d0*/  BSYNC B1 ;  /* 0x0000000000017941 */ /* 0x000fea0003800000 */
.L_x_42:
[----:B------:R-:W-:Y:S01]  /*24e0*/  @!P3 IMAD R13, R26, R58, R3 ;  /* 0x0000003a1a0db224 */ /* 0x000fe200078e0203 */
[----:B------:R-:W-:Y:S04]  /*24f0*/  BSSY B1, `(.L_x_44) ;  /* 0x0000006000017945 */ /* 0x000fe80003800000 */
[----:B------:R3:W-:Y:S01]  /*2500*/  @!P3 STG.E.U8 desc[UR36][R4.64], R13 ;  /* 0x0000000d0400b986 */ /* 0x0007e2000c101124 */
[----:B------:R-:W-:Y:S05]  /*2510*/  @P2 BRA `(.L_x_45) ;  /* 0x00000000000c2947 */ /* 0x000fea0003800000 */
[----:B------:R-:W4:Y:S02]  /*2520*/  LDG.E.U8 R69, desc[UR36][R10.64+0x1] ;  /* 0x000001240a457981 */ /* 0x000f24000c1e1100 */
[----:B----4-:R-:W-:-:S05]  /*2530*/  PRMT R0, R69, 0x8880, RZ ;  /* 0x0000888045007816 */ /* 0x010fca00000000ff */
[----:B------:R-:W-:-:S07]  /*2540*/  IMAD R3, R0, R59, RZ ;  /* 0x0000003b00037224 */ /* 0x000fce00078e02ff */
.L_x_45:
[----:B------:R-:W-:Y:S05]  /*2550*/  BSYNC B1 ;  /* 0x0000000000017941 */ /* 0x000fea0003800000 */
.L_x_44:
[----:B------:R-:W-:Y:S01]  /*2560*/  @!P2 IMAD R27, R27, R58, R3 ;  /* 0x0000003a1b1ba224 */ /* 0x000fe200078e0203 */
[----:B------:R-:W-:Y:S04]  /*2570*/  BSSY B1, `(.L_x_46) ;  /* 0x0000006000017945 */ /* 0x000fe80003800000 */
[----:B------:R4:W-:Y:S01]  /*2580*/  @!P2 STG.E.U8 desc[UR36][R4.64+0x1], R27 ;  /* 0x0000011b0400a986 */ /* 0x0009e2000c101124 */
[----:B------:R-:W-:Y:S05]  /*2590*/  @P5 BRA `(.L_x_47) ;  /* 0x00000000000c5947 */ /* 0x000fea0003800000 */
[----:B------:R-:W5:Y:S02]  /*25a0*/  LDG.E.U8 R69, desc[UR36][R8.64+0x8] ;  /* 0x0000082408457981 */ /* 0x000f64000c1e1100 */
[----:B-----5:R-:W-:-:S05]  /*25b0*/  PRMT R0, R69, 0x8880, RZ ;  /* 0x0000888045007816 */ /* 0x020fca00000000ff */
[----:B------:R-:W-:-:S07]  /*25c0*/  IMAD R3, R0, R59, RZ ;  /* 0x0000003b00037224 */ /* 0x000fce00078e02ff */
.L_x_47:
[----:B------:R-:W-:Y:S05]  /*25d0*/  BSYNC B1 ;  /* 0x0000000000017941 */ /* 0x000fea0003800000 */
.L_x_46:
[----:B---3--:R-:W-:Y:S01]  /*25e0*/  @!P5 IMAD R13, R28, R58, R3 ;  /* 0x0000003a1c0dd224 */ /* 0x008fe200078e0203 */
[----:B------:R-:W-:Y:S04]  /*25f0*/  BSSY B1, `(.L_x_48) ;  /* 0x0000006000017945 */ /* 0x000fe80003800000 */
[----:B------:R3:W-:Y:S01]  /*2600*/  @!P5 STG.E.U8 desc[UR36][R6.64+0x8], R13 ;  /* 0x0000080d0600d986 */ /* 0x0007e2000c101124 */
[----:B------:R-:W-:Y:S05]  /*2610*/  @P4 BRA `(.L_x_49) ;  /* 0x00000000000c4947 */ /* 0x000fea0003800000 */
[----:B------:R-:W5:Y:S02]  /*2620*/  LDG.E.U8 R69, desc[UR36][R8.64+0x9] ;  /* 0x0000092408457981 */ /* 0x000f64000c1e1100 */
[----:B-----5:R-:W-:-:S05]  /*2630*/  PRMT R0, R69, 0x8880, RZ ;  /* 0x0000888045007816 */ /* 0x020fca00000000ff */
[----:B------:R-:W-:-:S07]  /*2640*/  IMAD R3, R0, R59, RZ ;  /* 0x0000003b00037224 */ /* 0x000fce00078e02ff */
.L_x_49:
[----:B------:R-:W-:Y:S05]  /*2650*/  BSYNC B1 ;  /* 0x0000000000017941 */ /* 0x000fea0003800000 */
.L_x_48:
[C---:B------:R-:W-:Y:S01]  /*2660*/  ISETP.LT.OR P1, PT, R22.reuse, 0x9, !P1 ;  /* 0x000000091600780c */ /* 0x040fe20004f21670 */
[----:B------:R-:W-:Y:S01]  /*2670*/  @!P4 IMAD R29, R29, R58, R3 ;  /* 0x0000003a1d1dc224 */ /* 0x000fe200078e0203 */
[C---:B------:R-:W-:Y:S01]  /*2680*/  ISETP.GE.AND P3, PT, R71.reuse, 0x11, PT ;  /* 0x000000114700780c */ /* 0x040fe20003f66270 */
[----:B------:R-:W-:Y:S01]  /*2690*/  BSSY B1, `(.L_x_50) ;  /* 0x000000a000017945 */ /* 0x000fe20003800000 */
[----:B------:R-:W-:Y:S02]  /*26a0*/  ISETP.GE.AND P2, PT, R71, 0x12, PT ;  /* 0x000000124700780c */ /* 0x000fe40003f46270 */
[----:B------:R0:W-:Y:S01]  /*26b0*/  @!P4 STG.E.U8 desc[UR36][R6.64+0x9], R29 ;  /* 0x0000091d0600c986 */ /* 0x0001e2000c101124 */
[C---:B------:R-:W-:Y:S02]  /*26c0*/  ISETP.LT.OR P0, PT, R22.reuse, 0x9, !P0 ;  /* 0x000000091600780c */ /* 0x040fe40004701670 */
[C---:B------:R-:W-:Y:S02]  /*26d0*/  ISETP.LT.OR P5, PT, R22.reuse, 0x1, !P3 ;  /* 0x000000011600780c */ /* 0x040fe40005fa1670 */
[----:B------:R-:W-:-:S02]  /*26e0*/  ISETP.LT.OR P4, PT, R22, 0x1, !P2 ;  /* 0x000000011600780c */ /* 0x000fc40005781670 */
[----:B------:R-:W-:Y:S11]  /*26f0*/  @P1 BRA `(.L_x_51) ;  /* 0x00000000000c1947 */ /* 0x000ff60003800000 */
[----:B------:R-:W5:Y:S02]  /*2700*/  LDG.E.U8 R69, desc[UR36][R10.64+0x8] ;  /* 0x000008240a457981 */ /* 0x000f64000c1e1100 */
[----:B-----5:R-:W-:-:S05]  /*2710*/  PRMT R0, R69, 0x8880, RZ ;  /* 0x0000888045007816 */ /* 0x020fca00000000ff */
[----:B------:R-:W-:-:S07]  /*2720*/  IMAD R3, R0, R59, RZ ;  /* 0x0000003b00037224 */ /* 0x000fce00078e02ff */
.L_x_51:
[----:B------:R-:W-:Y:S05]  /*2730*/  BSYNC B1 ;  /* 0x0000000000017941 */ /* 0x000fea0003800000 */
.L_x_50:
[----:B---3--:R-:W-:Y:S01]  /*2740*/  @!P1 IMAD R13, R30, R58, R3 ;  /* 0x0000003a1e0d9224 */ /* 0x008fe200078e0203 */
[----:B------:R-:W-:Y:S04]  /*2750*/  BSSY B1, `(.L_x_52) ;  /* 0x0000006000017945 */ /* 0x000fe80003800000 */
[----:B------:R3:W-:Y:S01]  /*2760*/  @!P1 STG.E.U8 desc[UR36][R4.64+0x8], R13 ;  /* 0x0000080d04009986 */ /* 0x0007e2000c101124 */
[----:B------:R-:W-:Y:S05]  /*2770*/  @P0 BRA `(.L_x_53) ;  /* 0x00000000000c0947 */ /* 0x000fea0003800000 */
[----:B------:R-:W5:Y:S02]  /*2780*/  LDG.E.U8 R69, desc[UR36][R10.64+0x9] ;  /* 0x000009240a457981 */ /* 0x000f64000c1e1100 */
[----:B-----5:R-:W-:-:S05]  /*2790*/  PRMT R0, R69, 0x8880, RZ ;  /* 0x0000888045007816 */ /* 0x020fca00000000ff */
[----:B------:R-:W-:-:S07]  /*27a0*/  IMAD R3, R0, R59, RZ ;  /* 0x0000003b00037224 */ /* 0x000fce00078e02ff */
.L_x_53:
[----:B------:R-:W-:Y:S05]  /*27b0*/  BSYNC B1 ;  /* 0x0000000000017941 */ /* 0x000fea0003800000 */
.L_x_52:
[----:B------:R-:W-:Y:S01]  /*27c0*/  @!P0 IMAD R31, R31, R58, R3 ;  /* 0x0000003a1f1f8224 */ /* 0x000fe200078e0203 */
[----:B------:R-:W-:Y:S04]  /*27d0*/  BSSY B1, `(.L_x_54) ;  /* 0x0000006000017945 */ /* 0x000fe80003800000 */
[----:B------:R0:W-:Y:S01]  /*27e0*/  @!P0 STG.E.U8 desc[UR36][R4.64+0x9], R31 ;  /* 0x0000091f04008986 */ /* 0x0001e2000c101124 */
[----:B------:R-:W-:Y:S05]  /*27f0*/  @P5 BRA `(.L_x_55) ;  /* 0x00000000000c5947 */ /* 0x000fea0003800000 */
[----:B------:R-:W5:Y:S02]  /*2800*/  LDG.E.U8 R69, desc[UR36][R8.64+0x10] ;  /* 0x0000102408457981 */ /* 0x000f64000c1e1100 */
[----:B-----5:R-:W-:-:S05]  /*2810*/  PRMT R0, R69, 0x8880, RZ ;  /* 0x0000888045007816 */ /* 0x020fca00000000ff */
[----:B------:R-:W-:-:S07]  /*2820*/  IMAD R3, R0, R59, RZ ;  /* 0x0000003b00037224 */ /* 0x000fce00078e02ff */
.L_x_55:
[----:B------:R-:W-:Y:S05]  /*2830*/  BSYNC B1 ;  /* 0x0000000000017941 */ /* 0x000fea0003800000 */
.L_x_54:
[----:B---3--:R-:W-:Y:S01]  /*2840*/  @!P5 IMAD R13, R32, R58, R3 ;  /* 0x0000003a200dd224 */ /* 0x008fe200078e0203 */
[----:B------:R-:W-:Y:S04]  /*2850*/  BSSY B1, `(.L_x_56) ;  /* 0x0000006000017945 */ /* 0x000fe80003800000 */
[----:B------:R3:W-:Y:S01]  /*2860*/  @!P5 STG.E.U8 desc[UR36][R6.64+0x10], R13 ;  /* 0x0000100d0600d986 */ /* 0x0007e2000c101124 */
[----:B------:R-:W-:Y:S05]  /*2870*/  @P4 BRA `(.L_x_57) ;  /* 0x00000000000c4947 */ /* 0x000fea0003800000 */
[----:B------:R-:W5:Y:S02]  /*2880*/  LDG.E.U8 R69, desc[UR36][R8.64+0x11] ;  /* 0x0000112408457981 */ /* 0x000f64000c1e1100 */
[----:B-----5:R-:W-:-:S05]  /*2890*/  PRMT R0, R69, 0x8880, RZ ;  /* 0x0000888045007816 */ /* 0x020fca00000000ff */
[----:B------:R-:W-:-:S07]  /*28a0*/  IMAD R3, R0, R59, RZ ;  /* 0x0000003b00037224 */ /* 0x000fce00078e02ff */
.L_x_57:
[----:B------:R-:W-:Y:S05]  /*28b0*/  BSYNC B1 ;  /* 0x0000000000017941 */ /* 0x000fea0003800000 */
.L_x_56:
        /* <DEDUP_REMOVED lines=13> */
.L_x_59:
[----:B------:R-:W-:Y:S05]  /*2990*/  BSYNC B1 ;  /* 0x0000000000017941 */ /* 0x000fea0003800000 */
.L_x_58:
[----:B---3--:R-:W-:Y:S01]  /*29a0*/  @!P3 IMAD R13, R34, R58, R3 ;  /* 0x0000003a220db224 */ /* 0x008fe200078e0203 */
[----:B------:R-:W-:Y:S04]  /*29b0*/  BSSY B1, `(.L_x_60) ;  /* 0x0000006000017945 */ /* 0x000fe80003800000 */
[----:B------:R3:W-:Y:S01]  /*29c0*/  @!P3 STG.E.U8 desc[UR36][R4.64+0x10], R13 ;  /* 0x0000100d0400b986 */ /* 0x0007e2000c101124 */
[----:B------:R-:W-:Y:S05]  /*29d0*/  @P2 BRA `(.L_x_61) ;  /* 0x00000000000c2947 */ /* 0x000fea0003800000 */
[----:B------:R-:W5:Y:S02]  /*29e0*/  LDG.E.U8 R69, desc[UR36][R10.64+0x11] ;  /* 0x000011240a457981 */ /* 0x000f64000c1e1100 */
[----:B-----5:R-:W-:-:S05]  /*29f0*/  PRMT R0, R69, 0x8880, RZ ;  /* 0x0000888045007816 */ /* 0x020fca00000000ff */
[----:B------:R-:W-:-:S07]  /*2a00*/  IMAD R3, R0, R59, RZ ;  /* 0x0000003b00037224 */ /* 0x000fce00078e02ff */
.L_x_61:
[----:B------:R-:W-:Y:S05]  /*2a10*/  BSYNC B1 ;  /* 0x0000000000017941 */ /* 0x000fea0003800000 */
.L_x_60:
[----:B------:R-:W-:Y:S01]  /*2a20*/  @!P2 IMAD R35, R35, R58, R3 ;  /* 0x0000003a2323a224 */ /* 0x000fe200078e0203 */
[----:B------:R-:W-:Y:S04]  /*2a30*/  BSSY B1, `(.L_x_62) ;  /* 0x0000006000017945 */ /* 0x000fe80003800000 */
[----:B------:R0:W-:Y:S01]  /*2a40*/  @!P2 STG.E.U8 desc[UR36][R4.64+0x11], R35 ;  /* 0x000011230400a986 */ /* 0x0001e2000c101124 */
[----:B------:R-:W-:Y:S05]  /*2a50*/  @P5 BRA `(.L_x_63) ;  /* 0x00000000000c5947 */ /* 0x000fea0003800000 */
[----:B------:R-:W5:Y:S02]  /*2a60*/  LDG.E.U8 R69, desc[UR36][R8.64+0x18] ;  /* 0x0000182408457981 */ /* 0x000f64000c1e1100 */
[----:B-----5:R-:W-:-:S05]  /*2a70*/  PRMT R0, R69, 0x8880, RZ ;  /* 0x0000888045007816 */ /* 0x020fca00000000ff */
[----:B------:R-:W-:-:S07]  /*2a80*/  IMAD R3, R0, R59, RZ ;  /* 0x0000003b00037224 */ /* 0x000fce00078e02ff */
.L_x_63:
[----:B------:R-:W-:Y:S05]  /*2a90*/  BSYNC B1 ;  /* 0x0000000000017941 */ /* 0x000fea0003800000 */
.L_x_62:
[----:B---3--:R-:W-:Y:S01]  /*2aa0*/  @!P5 IMAD R13, R36, R58, R3 ;  /* 0x0000003a240dd224 */ /* 0x008fe200078e0203 */
[----:B------:R-:W-:Y:S04]  /*2ab0*/  BSSY B1, `(.L_x_64) ;  /* 0x0000006000017945 */ /* 0x000fe80003800000 */
[----:B------:R3:W-:Y:S01]  /*2ac0*/  @!P5 STG.E.U8 desc[UR36][R6.64+0x18], R13 ;  /* 0x0000180d0600d986 */ /* 0x0007e2000c101124 */
[----:B------:R-:W-:Y:S05]  /*2ad0*/  @P4 BRA `(.L_x_65) ;  /* 0x00000000000c4947 */ /* 0x000fea0003800000 */
[----:B------:R-:W5:Y:S02]  /*2ae0*/  LDG.E.U8 R69, desc[UR36][R8.64+0x19] ;  /* 0x0000192408457981 */ /* 0x000f64000c1e1100 */
[----:B-----5:R-:W-:-:S05]  /*2af0*/  PRMT R0, R69, 0x8880, RZ ;  /* 0x0000888045007816 */ /* 0x020fca00000000ff */
[----:B------:R-:W-:-:S07]  /*2b00*/  IMAD R3, R0, R59, RZ ;  /* 0x0000003b00037224 */ /* 0x000fce00078e02ff */
.L_x_65:
[----:B------:R-:W-:Y:S05]  /*2b10*/  BSYNC B1 ;  /* 0x0000000000017941 */ /* 0x000fea0003800000 */
.L_x_64:
        /* <DEDUP_REMOVED lines=13> */
.L_x_67:
[----:B------:R-:W-:Y:S05]  /*2bf0*/  BSYNC B1 ;  /* 0x0000000000017941 */ /* 0x000fea0003800000 */
.L_x_66:
[----:B---3--:R-:W-:Y:S01]  /*2c00*/  @!P1 IMAD R13, R38, R58, R3 ;  /* 0x0000003a260d9224 */ /* 0x008fe200078e0203 */
[----:B------:R-:W-:Y:S04]  /*2c10*/  BSSY B1, `(.L_x_68) ;  /* 0x0000006000017945 */ /* 0x000fe80003800000 */
[----:B------:R3:W-:Y:S01]  /*2c20*/  @!P1 STG.E.U8 desc[UR36][R4.64+0x18], R13 ;  /* 0x0000180d04009986 */ /* 0x0007e2000c101124 */
[----:B------:R-:W-:Y:S05]  /*2c30*/  @P4 BRA `(.L_x_69) ;  /* 0x00000000000c4947 */ /* 0x000fea0003800000 */
[----:B------:R-:W5:Y:S02]  /*2c40*/  LDG.E.U8 R69, desc[UR36][R10.64+0x19] ;  /* 0x000019240a457981 */ /* 0x000f64000c1e1100 */
[----:B-----5:R-:W-:-:S05]  /*2c50*/  PRMT R0, R69, 0x8880, RZ ;  /* 0x0000888045007816 */ /* 0x020fca00000000ff */
[----:B------:R-:W-:-:S07]  /*2c60*/  IMAD R3, R0, R59, RZ ;  /* 0x0000003b00037224 */ /* 0x000fce00078e02ff */
.L_x_69:
[----:B------:R-:W-:Y:S05]  /*2c70*/  BSYNC B1 ;  /* 0x0000000000017941 */ /* 0x000fea0003800000 */
.L_x_68:
[----:B------:R-:W-:Y:S01]  /*2c80*/  @!P4 IMAD R39, R39, R58, R3 ;  /* 0x0000003a2727c224 */ /* 0x000fe200078e0203 */
[----:B------:R-:W-:Y:S04]  /*2c90*/  BSSY B1, `(.L_x_70) ;  /* 0x0000006000017945 */ /* 0x000fe80003800000 */
[----:B------:R0:W-:Y:S01]  /*2ca0*/  @!P4 STG.E.U8 desc[UR36][R4.64+0x19], R39 ;  /* 0x000019270400c986 */ /* 0x0001e2000c101124 */
[----:B------:R-:W-:Y:S05]  /*2cb0*/  @P5 BRA `(.L_x_71) ;  /* 0x00000000000c5947 */ /* 0x000fea0003800000 */
[----:B------:R-:W5:Y:S02]  /*2cc0*/  LDG.E.U8 R69, desc[UR36][R8.64+0x20] ;  /* 0x0000202408457981 */ /* 0x000f64000c1e1100 */
[----:B-----5:R-:W-:-:S05]  /*2cd0*/  PRMT R0, R69, 0x8880, RZ ;  /* 0x0000888045007816 */ /* 0x020fca00000000ff */
[----:B------:R-:W-:-:S07]  /*2ce0*/  IMAD R3, R0, R59, RZ ;  /* 0x0000003b00037224 */ /* 0x000fce00078e02ff */
.L_x_71:
[----:B------:R-:W-:Y:S05]  /*2cf0*/  BSYNC B1 ;  /* 0x0000000000017941 */ /* 0x000fea0003800000 */
.L_x_70:
[----:B---3--:R-:W-:Y:S01]  /*2d00*/  @!P5 IMAD R13, R40, R58, R3 ;  /* 0x0000003a280dd224 */ /* 0x008fe200078e0203 */
[----:B------:R-:W-:Y:S04]  /*2d10*/  BSSY B1, `(.L_x_72) ;  /* 0x0000006000017945 */ /* 0x000fe80003800000 */
[----:B------:R3:W-:Y:S01]  /*2d20*/  @!P5 STG.E.U8 desc[UR36][R6.64+0x20], R13 ;  /* 0x0000200d0600d986 */ /* 0x0007e2000c101124 */
[----:B------:R-:W-:Y:S05]  /*2d30*/  @P0 BRA `(.L_x_73) ;  /* 0x00000000000c0947 */ /* 0x000fea0003800000 */
[----:B------:R-:W5:Y:S02]  /*2d40*/  LDG.E.U8 R69, desc[UR36][R8.64+0x21] ;  /* 0x0000212408457981 */ /* 0x000f64000c1e1100 */
[----:B-----5:R-:W-:-:S05]  /*2d50*/  PRMT R0, R69, 0x8880, RZ ;  /* 0x0000888045007816 */ /* 0x020fca00000000ff */
[----:B------:R-:W-:-:S07]  /*2d60*/  IMAD R3, R0, R59, RZ ;  /* 0x0000003b00037224 */ /* 0x000fce00078e02ff */
.L_x_73:
[----:B------:R-:W-:Y:S05]  /*2d70*/  BSYNC B1 ;  /* 0x0000000000017941 */ /* 0x000fea0003800000 */
.L_x_72:
        /* <DEDUP_REMOVED lines=13> */
.L_x_75:
[----:B------:R-:W-:Y:S05]  /*2e50*/  BSYNC B1 ;  /* 0x0000000000017941 */ /* 0x000fea0003800000 */
.L_x_74:
[----:B---3--:R-:W-:Y:S01]  /*2e60*/  @!P3 IMAD R13, R42, R58, R3 ;  /* 0x0000003a2a0db224 */ /* 0x008fe200078e0203 */
[----:B------:R-:W-:Y:S04]  /*2e70*/  BSSY B1, `(.L_x_76) ;  /* 0x0000006000017945 */ /* 0x000fe80003800000 */
[----:B------:R3:W-:Y:S01]  /*2e80*/  @!P3 STG.E.U8 desc[UR36][R4.64+0x20], R13 ;  /* 0x0000200d0400b986 */ /* 0x0007e2000c101124 */
[----:B------:R-:W-:Y:S05]  /*2e90*/  @P2 BRA `(.L_x_77) ;  /* 0x00000000000c2947 */ /* 0x000fea0003800000 */
[----:B------:R-:W5:Y:S02]  /*2ea0*/  LDG.E.U8 R69, desc[UR36][R10.64+0x21] ;  /* 0x000021240a457981 */ /* 0x000f64000c1e1100 */
[----:B-----5:R-:W-:-:S05]  /*2eb0*/  PRMT R0, R69, 0x8880, RZ ;  /* 0x0000888045007816 */ /* 0x020fca00000000ff */
[----:B------:R-:W-:-:S07]  /*2ec0*/  IMAD R3, R0, R59, RZ ;  /* 0x0000003b00037224 */ /* 0x000fce00078e02ff */
.L_x_77:
[----:B------:R-:W-:Y:S05]  /*2ed0*/  BSYNC B1 ;  /* 0x0000000000017941 */ /* 0x000fea0003800000 */
.L_x_76:
[----:B------:R-:W-:Y:S01]  /*2ee0*/  @!P2 IMAD R43, R43, R58, R3 ;  /* 0x0000003a2b2ba224 */ /* 0x000fe200078e0203 */
[----:B------:R-:W-:Y:S04]  /*2ef0*/  BSSY B1, `(.L_x_78) ;  /* 0x0000006000017945 */ /* 0x000fe80003800000 */
[----:B------:R0:W-:Y:S01]  /*2f00*/  @!P2 STG.E.U8 desc[UR36][R4.64+0x21], R43 ;  /* 0x0000212b0400a986 */ /* 0x0001e2000c101124 */
[----:B------:R-:W-:Y:S05]  /*2f10*/  @P0 BRA `(.L_x_79) ;  /* 0x00000000000c0947 */ /* 0x000fea0003800000 */
[----:B------:R-:W5:Y:S02]  /*2f20*/  LDG.E.U8 R69, desc[UR36][R8.64+0x28] ;  /* 0x0000282408457981 */ /* 0x000f64000c1e1100 */
[----:B-----5:R-:W-:-:S05]  /*2f30*/  PRMT R0, R69, 0x8880, RZ ;  /* 0x0000888045007816 */ /* 0x020fca00000000ff */
[----:B------:R-:W-:-:S07]  /*2f40*/  IMAD R3, R0, R59, RZ ;  /* 0x0000003b00037224 */ /* 0x000fce00078e02ff */
.L_x_79:
[----:B------:R-:W-:Y:S05]  /*2f50*/  BSYNC B1 ;  /* 0x0000000000017941 */ /* 0x000fea0003800000 */
.L_x_78:
[----:B---3--:R-:W-:Y:S01]  /*2f60*/  @!P0 IMAD R13, R44, R58, R3 ;  /* 0x0000003a2c0d8224 */ /* 0x008fe200078e0203 */
[----:B------:R-:W-:Y:S04]  /*2f70*/  BSSY B1, `(.L_x_80) ;  /* 0x0000006000017945 */ /* 0x000fe80003800000 */
[----:B------:R3:W-:Y:S01]  /*2f80*/  @!P0 STG.E.U8 desc[UR36][R6.64+0x28], R13 ;  /* 0x0000280d06008986 */ /* 0x0007e2000c101124 */
[----:B------:R-:W-:Y:S05]  /*2f90*/  @P5 BRA `(.L_x_81) ;  /* 0x00000000000c5947 */ /* 0x000fea0003800000 */
[----:B------:R-:W5:Y:S02]  /*2fa0*/  LDG.E.U8 R69, desc[UR36][R8.64+0x29] ;  /* 0x0000292408457981 */ /* 0x000f64000c1e1100 */
[----:B-----5:R-:W-:-:S05]  /*2fb0*/  PRMT R0, R69, 0x8880, RZ ;  /* 0x0000888045007816 */ /* 0x020fca00000000ff */
[----:B------:R-:W-:-:S07]  /*2fc0*/  IMAD R3, R0, R59, RZ ;  /* 0x0000003b00037224 */ /* 0x000fce00078e02ff */
.L_x_81:
[----:B------:R-:W-:Y:S05]  /*2fd0*/  BSYNC B1 ;  /* 0x0000000000017941 */ /* 0x000fea0003800000 */
.L_x_80:
        /* <DEDUP_REMOVED lines=13> */
.L_x_83:
[----:B------:R-:W-:Y:S05]  /*30b0*/  BSYNC B1 ;  /* 0x0000000000017941 */ /* 0x000fea0003800000 */
.L_x_82:
[----:B---3--:R-:W-:Y:S01]  /*30c0*/  @!P4 IMAD R13, R46, R58, R3 ;  /* 0x0000003a2e0dc224 */ /* 0x008fe200078e0203 */
[----:B------:R-:W-:Y:S04]  /*30d0*/  BSSY B1, `(.L_x_84) ;  /* 0x0000006000017945 */ /* 0x000fe80003800000 */
[----:B------:R3:W-:Y:S01]  /*30e0*/  @!P4 STG.E.U8 desc[UR36][R4.64+0x28], R13 ;  /* 0x0000280d0400c986 */ /* 0x0007e2000c101124 */
[----:B------:R-:W-:Y:S05]  /*30f0*/  @P1 BRA `(.L_x_85) ;  /* 0x00000000000c1947 */ /* 0x000fea0003800000 */
[----:B------:R-:W5:Y:S02]  /*3100*/  LDG.E.U8 R69, desc[UR36][R10.64+0x29] ;  /* 0x000029240a457981 */ /* 0x000f64000c1e1100 */
[----:B-----5:R-:W-:-:S05]  /*3110*/  PRMT R0, R69, 0x8880, RZ ;  /* 0x0000888045007816 */ /* 0x020fca00000000ff */
[----:B------:R-:W-:-:S07]  /*3120*/  IMAD R3, R0, R59, RZ ;  /* 0x0000003b00037224 */ /* 0x000fce00078e02ff */
.L_x_85:
[----:B------:R-:W-:Y:S05]  /*3130*/  BSYNC B1 ;  /* 0x0000000000017941 */ /* 0x000fea0003800000 */
.L_x_84:
[----:B------:R-:W-:Y:S01]  /*3140*/  @!P1 IMAD R47, R47, R58, R3 ;  /* 0x0000003a2f2f9224 */ /* 0x000fe200078e0203 */
[----:B------:R-:W-:Y:S04]  /*3150*/  BSSY B1, `(.L_x_86) ;  /* 0x0000006000017945 */ /* 0x000fe80003800000 */
[----:B------:R0:W-:Y:S01]  /*3160*/  @!P1 STG.E.U8 desc[UR36][R4.64+0x29], R47 ;  /* 0x0000292f04009986 */ /* 0x0001e2000c101124 */
[----:B------:R-:W-:Y:S05]  /*3170*/  @P3 BRA `(.L_x_87) ;  /* 0x00000000000c3947 */ /* 0x000fea0003800000 */
[----:B------:R-:W5:Y:S02]  /*3180*/  LDG.E.U8 R69, desc[UR36][R8.64+0x30] ;  /* 0x0000302408457981 */ /* 0x000f64000c1e1100 */
[----:B-----5:R-:W-:-:S05]  /*3190*/  PRMT R0, R69, 0x8880, RZ ;  /* 0x0000888045007816 */ /* 0x020fca00000000ff */
[----:B------:R-:W-:-:S07]  /*31a0*/  IMAD R3, R0, R59, RZ ;  /* 0x0000003b00037224 */ /* 0x000fce00078e02ff */
.L_x_87:
[----:B------:R-:W-:Y:S05]  /*31b0*/  BSYNC B1 ;  /* 0x0000000000017941 */ /* 0x000fea0003800000 */
.L_x_86:
[----:B---3--:R-:W-:Y:S01]  /*31c0*/  @!P3 IMAD R13, R48, R58, R3 ;  /* 0x0000003a300db224 */ /* 0x008fe200078e0203 */
[----:B------:R-:W-:Y:S04]  /*31d0*/  BSSY B1, `(.L_x_88) ;  /* 0x0000006000017945 */ /* 0x000fe80003800000 */
[----:B------:R3:W-:Y:S01]  /*31e0*/  @!P3 STG.E.U8 desc[UR36][R6.64+0x30], R13 ;  /* 0x0000300d0600b986 */ /* 0x0007e2000c101124 */
[----:B------:R-:W-:Y:S05]  /*31f0*/  @P5 BRA `(.L_x_89) ;  /* 0x00000000000c5947 */ /* 0x000fea0003800000 */
[----:B------:R-:W5:Y:S02]  /*3200*/  LDG.E.U8 R69, desc[UR36][R8.64+0x31] ;  /* 0x0000312408457981 */ /* 0x000f64000c1e1100 */
[----:B-----5:R-:W-:-:S05]  /*3210*/  PRMT R0, R69, 0x8880, RZ ;  /* 0x0000888045007816 */ /* 0x020fca00000000ff */
[----:B------:R-:W-:-:S07]  /*3220*/  IMAD R3, R0, R59, RZ ;  /* 0x0000003b00037224 */ /* 0x000fce00078e02ff */
.L_x_89:
[----:B------:R-:W-:Y:S05]  /*3230*/  BSYNC B1 ;  /* 0x0000000000017941 */ /* 0x000fea0003800000 */
.L_x_88:
        /* <DEDUP_REMOVED lines=9> */
[----:B------:R-:W-:Y:S01]  /*32d0*/  ISETP.LT.OR P3, PT, R22, 0x9, !P3 ;  /* 0x000000091600780c */ /* 0x000fe20005f61670 */
[----:B------:R-:W-:-:S12]  /*32e0*/  @P2 BRA `(.L_x_91) ;  /* 0x00000000000c2947 */ /* 0x000fd80003800000 */
[----:B------:R-:W5:Y:S02]  /*32f0*/  LDG.E.U8 R69, desc[UR36][R10.64+0x30] ;  /* 0x000030240a457981 */ /* 0x000f64000c1e1100 */
[----:B-----5:R-:W-:-:S05]  /*3300*/  PRMT R0, R69, 0x8880, RZ ;  /* 0x0000888045007816 */ /* 0x020fca00000000ff */
[----:B------:R-:W-:-:S07]  /*3310*/  IMAD R3, R0, R59, RZ ;  /* 0x0000003b00037224 */ /* 0x000fce00078e02ff */
.L_x_91:
[----:B------:R-:W-:Y:S05]  /*3320*/  BSYNC B1 ;  /* 0x0000000000017941 */ /* 0x000fea0003800000 */
.L_x_90:
[----:B---3--:R-:W-:Y:S01]  /*3330*/  @!P2 IMAD R13, R50, R58, R3 ;  /* 0x0000003a320da224 */ /* 0x008fe200078e0203 */
[----:B------:R-:W-:Y:S04]  /*3340*/  BSSY B1, `(.L_x_92) ;  /* 0x0000006000017945 */ /* 0x000fe80003800000 */
[----:B------:R3:W-:Y:S01]  /*3350*/  @!P2 STG.E.U8 desc[UR36][R4.64+0x30], R13 ;  /* 0x0000300d0400a986 */ /* 0x0007e2000c101124 */
[----:B------:R-:W-:Y:S05]  /*3360*/  @P0 BRA `(.L_x_93) ;  /* 0x00000000000c0947 */ /* 0x000fea0003800000 */
[----:B------:R-:W5:Y:S02]  /*3370*/  LDG.E.U8 R69, desc[UR36][R10.64+0x31] ;  /* 0x000031240a457981 */ /* 0x000f64000c1e1100 */
[----:B-----5:R-:W-:-:S05]  /*3380*/  PRMT R0, R69, 0x8880, RZ ;  /* 0x0000888045007816 */ /* 0x020fca00000000ff */
[----:B------:R-:W-:-:S07]  /*3390*/  IMAD R3, R0, R59, RZ ;  /* 0x0000003b00037224 */ /* 0x000fce00078e02ff */
.L_x_93:
[----:B------:R-:W-:Y:S05]  /*33a0*/  BSYNC B1 ;  /* 0x0000000000017941 */ /* 0x000fea0003800000 */
.L_x_92:
[----:B------:R-:W-:Y:S01]  /*33b0*/  @!P0 IMAD R51, R51, R58, R3 ;  /* 0x0000003a33338224 */ /* 0x000fe200078e0203 */
[----:B------:R-:W-:Y:S04]  /*33c0*/  BSSY B1, `(.L_x_94) ;  /* 0x0000006000017945 */ /* 0x000fe80003800000 */
[----:B------:R0:W-:Y:S01]  /*33d0*/  @!P0 STG.E.U8 desc[UR36][R4.64+0x31], R51 ;  /* 0x0000313304008986 */ /* 0x0001e2000c101124 */
[----:B------:R-:W-:Y:S05]  /*33e0*/  @P5 BRA `(.L_x_95) ;  /* 0x00000000000c5947 */ /* 0x000fea0003800000 */
[----:B------:R-:W5:Y:S02]  /*33f0*/  LDG.E.U8 R69, desc[UR36][R8.64+0x38] ;  /* 0x0000382408457981 */ /* 0x000f64000c1e1100 */
[----:B-----5:R-:W-:-:S05]  /*3400*/  PRMT R0, R69, 0x8880, RZ ;  /* 0x0000888045007816 */ /* 0x020fca00000000ff */
[----:B------:R-:W-:-:S07]  /*3410*/  IMAD R3, R0, R59, RZ ;  /* 0x0000003b00037224 */ /* 0x000fce00078e02ff */
.L_x_95:
[----:B------:R-:W-:Y:S05]  /*3420*/  BSYNC B1 ;  /* 0x0000000000017941 */ /* 0x000fea0003800000 */
.L_x_94:
[----:B---3--:R-:W-:Y:S01]  /*3430*/  @!P5 IMAD R13, R52, R58, R3 ;  /* 0x0000003a340dd224 */ /* 0x008fe200078e0203 */
[----:B------:R-:W-:Y:S04]  /*3440*/  BSSY B1, `(.L_x_96) ;  /* 0x0000006000017945 */ /* 0x000fe80003800000 */
[----:B------:R3:W-:Y:S01]  /*3450*/  @!P5 STG.E.U8 desc[UR36][R6.64+0x38], R13 ;  /* 0x0000380d0600d986 */ /* 0x0007e2000c101124 */
[----:B------:R-:W-:Y:S05]  /*3460*/  @P4 BRA `(.L_x_97) ;  /* 0x00000000000c4947 */ /* 0x000fea0003800000 */
[----:B------:R-:W5:Y:S02]  /*3470*/  LDG.E.U8 R69, desc[UR36][R8.64+0x39] ;  /* 0x0000392408457981 */ /* 0x000f64000c1e1100 */
[----:B-----5:R-:W-:-:S05]  /*3480*/  PRMT R0, R69, 0x8880, RZ ;  /* 0x0000888045007816 */ /* 0x020fca00000000ff */
[----:B------:R-:W-:-:S07]  /*3490*/  IMAD R3, R0, R59, RZ ;  /* 0x0000003b00037224 */ /* 0x000fce00078e02ff */
.L_x_97:
[----:B------:R-:W-:Y:S05]  /*34a0*/  BSYNC B1 ;  /* 0x0000000000017941 */ /* 0x000fea0003800000 */
.L_x_96:
[----:B------:R-:W-:Y:S01]  /*34b0*/  @!P4 IMAD R53, R53, R58, R3 ;  /* 0x0000003a3535c224 */ /* 0x000fe200078e0203 */
[----:B------:R-:W-:Y:S04]  /*34c0*/  BSSY B1, `(.L_x_98) ;  /* 0x0000006000017945 */ /* 0x000fe80003800000 */
[----:B------:R0:W-:Y:S01]  /*34d0*/  @!P4 STG.E.U8 desc[UR36][R6.64+0x39], R53 ;  /* 0x000039350600c986 */ /* 0x0001e2000c101124 */
[----:B------:R-:W-:Y:S05]  /*34e0*/  @P3 BRA `(.L_x_99) ;  /* 0x00000000000c3947 */ /* 0x000fea0003800000 */
[----:B------:R-:W5:Y:S02]  /*34f0*/  LDG.E.U8 R69, desc[UR36][R10.64+0x38] ;  /* 0x000038240a457981 */ /* 0x000f64000c1e1100 */
[----:B-----5:R-:W-:-:S05]  /*3500*/  PRMT R0, R69, 0x8880, RZ ;  /* 0x0000888045007816 */ /* 0x020fca00000000ff */
[----:B------:R-:W-:-:S07]  /*3510*/  IMAD R3, R0, R59, RZ ;  /* 0x0000003b00037224 */ /* 0x000fce00078e02ff */
.L_x_99:
[----:B------:R-:W-:Y:S05]  /*3520*/  BSYNC B1 ;  /* 0x0000000000017941 */ /* 0x000fea0003800000 */
.L_x_98:
[----:B0123--:R-:W-:Y:S01]  /*3530*/  @!P3 IMAD R7, R54, R58, R3 ;  /* 0x0000003a3607b224 */ /* 0x00ffe200078e0203 */
[----:B------:R-:W-:Y:S01]  /*3540*/  ISETP.LT.OR P1, PT, R22, 0x9, !P1 ;  /* 0x000000091600780c */ /* 0x000fe20004f21670 */
[----:B------:R-:W-:Y:S03]  /*3550*/  BSSY B1, `(.L_x_100) ;  /* 0x0000006000017945 */ /* 0x000fe60003800000 */
[----:B------:R0:W-:Y:S09]  /*3560*/  @!P3 STG.E.U8 desc[UR36][R4.64+0x38], R7 ;  /* 0x000038070400b986 */ /* 0x0001f2000c101124 */
[----:B------:R-:W-:Y:S05]  /*3570*/  @P1 BRA `(.L_x_101) ;  /* 0x00000000000c1947 */ /* 0x000fea0003800000 */
[----:B------:R-:W2:Y:S02]  /*3580*/  LDG.E.U8 R69, desc[UR36][R10.64+0x39] ;  /* 0x000039240a457981 */ /* 0x000ea4000c1e1100 */
[----:B--2---:R-:W-:-:S05]  /*3590*/  PRMT R0, R69, 0x8880, RZ ;  /* 0x0000888045007816 */ /* 0x004fca00000000ff */
[----:B------:R-:W-:-:S07]  /*35a0*/  IMAD R3, R0, R59, RZ ;  /* 0x0000003b00037224 */ /* 0x000fce00078e02ff */
.L_x_101:
[----:B------:R-:W-:Y:S05]  /*35b0*/  BSYNC B1 ;  /* 0x0000000000017941 */ /* 0x000fea0003800000 */
.L_x_100:
[----:B------:R-:W-:Y:S01]  /*35c0*/  IMAD R3, R55, R58, R3 ;  /* 0x0000003a37037224 */ /* 0x000fe200078e0203 */
[----:B------:R-:W-:Y:S06]  /*35d0*/  @P1 BRA `(.L_x_102) ;  /* 0x0000000400c81947 */ /* 0x000fec0003800000 */
[----:B------:R1:W-:Y:S01]  /*35e0*/  STG.E.U8 desc[UR36][R4.64+0x39], R3 ;  /* 0x0000390304007986 */ /* 0x0003e2000c101124 */
[----:B------:R-:W-:Y:S05]  /*35f0*/  BRA `(.L_x_102) ;  /* 0x0000000400c07947 */ /* 0x000fea0003800000 */
.L_x_37:
[C---:B------:R-:W-:Y:S02]  /*3600*/  ISETP.GE.AND P1, PT, R71.reuse, 0x1, PT ;  /* 0x000000014700780c */ /* 0x040fe40003f26270 */
[----:B------:R-:W-:Y:S02]  /*3610*/  ISETP.GE.AND P0, PT, R71, 0x2, PT ;  /* 0x000000024700780c */ /* 0x000fe40003f06270 */
[C---:B------:R-:W-:Y:S02]  /*3620*/  ISETP.LT.OR P4, PT, R22.reuse, 0x1, !P1 ;  /* 0x000000011600780c */ /* 0x040fe40004f81670 */
[C---:B------:R-:W-:Y:S02]  /*3630*/  ISETP.LT.OR P5, PT, R22.reuse, 0x1, !P0 ;  /* 0x000000011600780c */ /* 0x040fe400047a1670 */
[C---:B------:R-:W-:Y:S02]  /*3640*/  ISETP.LT.OR P1, PT, R22.reuse, 0x9, !P1 ;  /* 0x000000091600780c */ /* 0x040fe40004f21670 */
[----:B------:R-:W-:-:S02]  /*3650*/  ISETP.LT.OR P0, PT, R22, 0x9, !P0 ;  /* 0x000000091600780c */ /* 0x000fc40004701670 */
[C---:B------:R-:W-:Y:S02]  /*3660*/  ISETP.GE.AND P3, PT, R71.reuse, 0x9, PT ;  /* 0x000000094700780c */ /* 0x040fe40003f66270 */
[----:B------:R-:W-:-:S03]  /*3670*/  ISETP.GE.AND P2, PT, R71, 0xa, PT ;  /* 0x0000000a4700780c */ /* 0x000fc60003f46270 */
[-C--:B------:R-:W-:Y:S02]  /*3680*/  @!P4 IMAD R3, R24, R58.reuse, RZ ;  /* 0x0000003a1803c224 */ /* 0x080fe400078e02ff */
[-C--:B------:R-:W-:Y:S02]  /*3690*/  @!P5 IMAD R25, R25, R58.reuse, RZ ;  /* 0x0000003a1919d224 */ /* 0x080fe400078e02ff */
[-C--:B------:R-:W-:Y:S01]  /*36a0*/  @!P1 IMAD R9, R26, R58.reuse, RZ ;  /* 0x0000003a1a099224 */ /* 0x080fe200078e02ff */
[----:B------:R0:W-:Y:S01]  /*36b0*/  @!P4 STG.E.U8 desc[UR36][R6.64], R3 ;  /* 0x000000030600c986 */ /* 0x0001e2000c101124 */
[C---:B------:R-:W-:Y:S01]  /*36c0*/  ISETP.LT.OR P4, PT, R22.reuse, 0x1, !P3 ;  /* 0x000000011600780c */ /* 0x040fe20005f81670 */
[----:B------:R-:W-:Y:S02]  /*36d0*/  @!P0 IMAD R27, R27, R58, RZ ;  /* 0x0000003a1b1b8224 */ /* 0x000fe400078e02ff */
[----:B------:R-:W-:Y:S01]  /*36e0*/  @!P5 STG.E.U8 desc[UR36][R6.64+0x1], R25 ;  /* 0x000001190600d986 */ /* 0x000fe2000c101124 */
[----:B------:R-:W-:-:S02]  /*36f0*/  ISETP.LT.OR P5, PT, R22, 0x1, !P2 ;  /* 0x000000011600780c */ /* 0x000fc400057a1670 */
[C---:B------:R-:W-:Y:S01]  /*3700*/  ISETP.LT.OR P2, PT, R22.reuse, 0x9, !P2 ;  /* 0x000000091600780c */ /* 0x040fe20005741670 */
[----:B------:R1:W-:Y:S01]  /*3710*/  @!P1 STG.E.U8 desc[UR36][R4.64], R9 ;  /* 0x0000000904009986 */ /* 0x0003e2000c101124 */
[----:B------:R-:W-:Y:S02]  /*3720*/  ISETP.LT.OR P1, PT, R22, 0x9, !P3 ;  /* 0x000000091600780c */ /* 0x000fe40005f21670 */
[C---:B------:R-:W-:Y:S01]  /*3730*/  ISETP.GE.AND P3, PT, R71.reuse, 0x11, PT ;  /* 0x000000114700780c */ /* 0x040fe20003f66270 */
[----:B------:R-:W-:Y:S01]  /*3740*/  @!P0 STG.E.U8 desc[UR36][R4.64+0x1], R27 ;  /* 0x0000011b04008986 */ /* 0x000fe2000c101124 */
[----:B------:R-:W-:Y:S01]  /*3750*/  ISETP.GE.AND P0, PT, R71, 0x12, PT ;  /* 0x000000124700780c */ /* 0x000fe20003f06270 */
[----:B------:R-:W-:-:S04]  /*3760*/  @!P4 IMAD R11, R28, R58, RZ ;  /* 0x0000003a1c0bc224 */ /* 0x000fc800078e02ff */
[-C--:B------:R-:W-:Y:S01]  /*3770*/  @!P5 IMAD R29, R29, R58.reuse, RZ ;  /* 0x0000003a1d1dd224 */ /* 0x080fe200078e02ff */
[----:B------:R-:W-:Y:S01]  /*3780*/  @!P4 STG.E.U8 desc[UR36][R6.64+0x8], R11 ;  /* 0x0000080b0600c986 */ /* 0x000fe2000c101124 */
[C---:B------:R-:W-:Y:S01]  /*3790*/  ISETP.LT.OR P4, PT, R22.reuse, 0x1, !P3 ;  /* 0x000000011600780c */ /* 0x040fe20005f81670 */
[-C--:B------:R-:W-:Y:S02]  /*37a0*/  @!P2 IMAD R31, R31, R58.reuse, RZ ;  /* 0x0000003a1f1fa224 */ /* 0x080fe400078e02ff */
[----:B------:R-:W-:Y:S01]  /*37b0*/  @!P5 STG.E.U8 desc[UR36][R6.64+0x9], R29 ;  /* 0x0000091d0600d986 */ /* 0x000fe2000c101124 */
[----:B------:R-:W-:Y:S01]  /*37c0*/  ISETP.LT.OR P5, PT, R22, 0x1, !P0 ;  /* 0x000000011600780c */ /* 0x000fe200047a1670 */
[----:B0-----:R-:W-:Y:S01]  /*37d0*/  @!P1 IMAD R3, R30, R58, RZ ;  /* 0x0000003a1e039224 */ /* 0x001fe200078e02ff */
[----:B------:R-:W-:Y:S01]  /*37e0*/  ISETP.LT.OR P0, PT, R22, 0x9, !P0 ;  /* 0x000000091600780c */ /* 0x000fe20004701670 */
[----:B------:R-:W-:Y:S01]  /*37f0*/  @!P2 STG.E.U8 desc[UR36][R4.64+0x9], R31 ;  /* 0x0000091f0400a986 */ /* 0x000fe2000c101124 */
[----:B------:R-:W-:-:S03]  /*3800*/  ISETP.GE.AND P2, PT, R71, 0x19, PT ;  /* 0x000000194700780c */ /* 0x000fc60003f46270 */
[----:B------:R0:W-:Y:S01]  /*3810*/  @!P1 STG.E.U8 desc[UR36][R4.64+0x8], R3 ;  /* 0x0000080304009986 */ /* 0x0001e2000c101124 */
[----:B------:R-:W-:Y:S01]  /*3820*/  ISETP.LT.OR P1, PT, R22, 0x9, !P3 ;  /* 0x000000091600780c */ /* 0x000fe20005f21670 */
[----:B-1----:R-:W-:Y:S01]  /*3830*/  @!P4 IMAD R9, R32, R58, RZ ;  /* 0x0000003a2009c224 */ /* 0x002fe200078e02ff */
[----:B------:R-:W-:-:S03]  /*3840*/  ISETP.GE.AND P3, PT, R71, 0x1a, PT ;  /* 0x0000001a4700780c */ /* 0x000fc60003f66270 */
[-C--:B------:R-:W-:Y:S01]  /*3850*/  @!P5 IMAD R33, R33, R58.reuse, RZ ;  /* 0x0000003a2121d224 */ /* 0x080fe200078e02ff */
[----:B------:R-:W-:Y:S01]  /*3860*/  @!P4 STG.E.U8 desc[UR36][R6.64+0x10], R9 ;  /* 0x000010090600c986 */ /* 0x000fe2000c101124 */
[C---:B------:R-:W-:Y:S01]  /*3870*/  ISETP.LT.OR P4, PT, R22.reuse, 0x1, !P3 ;  /* 0x000000011600780c */ /* 0x040fe20005f81670 */
[-C--:B------:R-:W-:Y:S01]  /*3880*/  @!P0 IMAD R35, R35, R58.reuse, RZ ;  /* 0x0000003a23238224 */ /* 0x080fe200078e02ff */
[C---:B------:R-:W-:Y:S01]  /*3890*/  ISETP.LT.OR P3, PT, R22.reuse, 0x9, !P3 ;  /* 0x000000091600780c */ /* 0x040fe20005f61670 */
[----:B------:R-:W-:Y:S01]  /*38a0*/  @!P5 STG.E.U8 desc[UR36][R6.64+0x11], R33 ;  /* 0x000011210600d986 */ /* 0x000fe2000c101124 */
[----:B------:R-:W-:Y:S02]  /*38b0*/  ISETP.LT.OR P5, PT, R22, 0x1, !P2 ;  /* 0x000000011600780c */ /* 0x000fe400057a1670 */
[----:B0-----:R-:W-:Y:S01]  /*38c0*/  @!P1 IMAD R3, R34, R58, RZ ;  /* 0x0000003a22039224 */ /* 0x001fe200078e02ff */
[----:B------:R-:W-:Y:S01]  /*38d0*/  @!P0 STG.E.U8 desc[UR36][R4.64+0x11], R35 ;  /* 0x0000112304008986 */ /* 0x000fe2000c101124 */
[----:B------:R-:W-:-:S02]  /*38e0*/  ISETP.LT.OR P2, PT, R22, 0x9, !P2 ;  /* 0x000000091600780c */ /* 0x000fc40005741670 */
[C---:B------:R-:W-:Y:S01]  /*38f0*/  ISETP.GE.AND P0, PT, R71.reuse, 0x21, PT ;  /* 0x000000214700780c */ /* 0x040fe20003f06270 */
[----:B------:R0:W-:Y:S01]  /*3900*/  @!P1 STG.E.U8 desc[UR36][R4.64+0x10], R3 ;  /* 0x0000100304009986 */ /* 0x0001e2000c101124 */
[----:B------:R-:W-:Y:S01]  /*3910*/  ISETP.GE.AND P1, PT, R71, 0x22, PT ;  /* 0x000000224700780c */ /* 0x000fe20003f26270 */
[-C--:B------:R-:W-:Y:S02]  /*3920*/  @!P4 IMAD R37, R37, R58.reuse, RZ ;  /* 0x0000003a2525c224 */ /* 0x080fe400078e02ff */
[-C--:B------:R-:W-:Y:S02]  /*3930*/  @!P3 IMAD R39, R39, R58.reuse, RZ ;  /* 0x0000003a2727b224 */ /* 0x080fe400078e02ff */
[-C--:B------:R-:W-:Y:S01]  /*3940*/  @!P5 IMAD R11, R36, R58.reuse, RZ ;  /* 0x0000003a240bd224 */ /* 0x080fe200078e02ff */
[----:B------:R-:W-:Y:S01]  /*3950*/  @!P4 STG.E.U8 desc[UR36][R6.64+0x19], R37 ;  /* 0x000019250600c986 */ /* 0x000fe2000c101124 */
[C---:B------:R-:W-:Y:S02]  /*3960*/  ISETP.LT.OR P4, PT, R22.reuse, 0x1, !P0 ;  /* 0x000000011600780c */ /* 0x040fe40004781670 */
[C---:B------:R-:W-:Y:S01]  /*3970*/  ISETP.LT.OR P0, PT, R22.reuse, 0x9, !P0 ;  /* 0x000000091600780c */ /* 0x040fe20004701670 */
[----:B------:R-:W-:Y:S01]  /*3980*/  @!P5 STG.E.U8 desc[UR36][R6.64+0x18], R11 ;  /* 0x0000180b0600d986 */ /* 0x000fe2000c101124 */
[----:B------:R-:W-:Y:S01]  /*3990*/  ISETP.LT.OR P5, PT, R22, 0x1, !P1 ;  /* 0x000000011600780c */ /* 0x000fe20004fa1670 */
[----:B0-----:R-:W-:Y:S01]  /*39a0*/  @!P2 IMAD R3, R38, R58, RZ ;  /* 0x0000003a2603a224 */ /* 0x001fe200078e02ff */
[----:B------:R-:W-:Y:S01]  /*39b0*/  ISETP.LT.OR P1, PT, R22, 0x9, !P1 ;  /* 0x000000091600780c */ /* 0x000fe20004f21670 */
[----:B------:R-:W-:Y:S01]  /*39c0*/  @!P3 STG.E.U8 desc[UR36][R4.64+0x19], R39 ;  /* 0x000019270400b986 */ /* 0x000fe2000c101124 */
[----:B------:R-:W-:-:S03]  /*39d0*/  ISETP.GE.AND P3, PT, R71, 0x29, PT ;  /* 0x000000294700780c */ /* 0x000fc60003f66270 */
[----:B------:R0:W-:Y:S01]  /*39e0*/  @!P2 STG.E.U8 desc[UR36][R4.64+0x18], R3 ;  /* 0x000018030400a986 */ /* 0x0001e2000c101124 */
[----:B------:R-:W-:Y:S01]  /*39f0*/  ISETP.GE.AND P2, PT, R71, 0x2a, PT ;  /* 0x0000002a4700780c */ /* 0x000fe20003f46270 */
[----:B------:R-:W-:-:S04]  /*3a00*/  @!P4 IMAD R9, R40, R58, RZ ;  /* 0x0000003a2809c224 */ /* 0x000fc800078e02ff */
[-C--:B------:R-:W-:Y:S01]  /*3a10*/  @!P5 IMAD R41, R41, R58.reuse, RZ ;  /* 0x0000003a2929d224 */ /* 0x080fe200078e02ff */
[----:B------:R-:W-:Y:S01]  /*3a20*/  @!P4 STG.E.U8 desc[UR36][R6.64+0x20], R9 ;  /* 0x000020090600c986 */ /* 0x000fe2000c101124 */
[C---:B------:R-:W-:Y:S01]  /*3a30*/  ISETP.LT.OR P4, PT, R22.reuse, 0x1, !P3 ;  /* 0x000000011600780c */ /* 0x040fe20005f81670 */
[-C--:B------:R-:W-:Y:S01]  /*3a40*/  @!P1 IMAD R43, R43, R58.reuse, RZ ;  /* 0x0000003a2b2b9224 */ /* 0x080fe200078e02ff */
        /* <DEDUP_REMOVED lines=25> */
[----:B------:R1:W-:Y:S01]  /*3be0*/  @!P4 STG.E.U8 desc[UR36][R6.64+0x30], R9 ;  /* 0x000030090600c986 */ /* 0x0003e2000c101124 */
[C---:B------:R-:W-:Y:S01]  /*3bf0*/  ISETP.LT.OR P4, PT, R22.reuse, 0x1, !P2 ;  /* 0x000000011600780c */ /* 0x040fe20005781670 */
[-C--:B------:R-:W-:Y:S01]  /*3c00*/  @!P0 IMAD R51, R51, R58.reuse, RZ ;  /* 0x0000003a33338224 */ /* 0x080fe200078e02ff */
[C---:B------:R-:W-:Y:S01]  /*3c10*/  ISETP.LT.OR P2, PT, R22.reuse, 0x9, !P2 ;  /* 0x000000091600780c */ /* 0x040fe20005741670 */
[----:B------:R2:W-:Y:S01]  /*3c20*/  @!P5 STG.E.U8 desc[UR36][R6.64+0x31], R49 ;  /* 0x000031310600d986 */ /* 0x0005e2000c101124 */
[----:B------:R-:W-:Y:S01]  /*3c30*/  ISETP.LT.OR P5, PT, R22, 0x1, !P3 ;  /* 0x000000011600780c */ /* 0x000fe20005fa1670 */
[-C--:B0-----:R-:W-:Y:S01]  /*3c40*/  @!P1 IMAD R3, R50, R58.reuse, RZ ;  /* 0x0000003a32039224 */ /* 0x081fe200078e02ff */
[----:B------:R-:W-:Y:S01]  /*3c50*/  ISETP.LT.OR P3, PT, R22, 0x9, !P3 ;  /* 0x000000091600780c */ /* 0x000fe20005f61670 */
[----:B------:R2:W-:Y:S04]  /*3c60*/  @!P0 STG.E.U8 desc[UR36][R4.64+0x31], R51 ;  /* 0x0000313304008986 */ /* 0x0005e8000c101124 */
[----:B------:R2:W-:Y:S02]  /*3c70*/  @!P1 STG.E.U8 desc[UR36][R4.64+0x30], R3 ;  /* 0x0000300304009986 */ /* 0x0005e4000c101124 */
[----:B------:R-:W-:-:S02]  /*3c80*/  @!P4 IMAD R11, R52, R58, RZ ;  /* 0x0000003a340bc224 */ /* 0x000fc400078e02ff */
[-C--:B-1----:R-:W-:Y:S02]  /*3c90*/  @!P2 IMAD R9, R54, R58.reuse, RZ ;  /* 0x0000003a3609a224 */ /* 0x082fe400078e02ff */
[-C--:B------:R-:W-:Y:S01]  /*3ca0*/  @!P5 IMAD R53, R53, R58.reuse, RZ ;  /* 0x0000003a3535d224 */ /* 0x080fe200078e02ff */
[----:B------:R2:W-:Y:S01]  /*3cb0*/  @!P4 STG.E.U8 desc[UR36][R6.64+0x38], R11 ;  /* 0x0000380b0600c986 */ /* 0x0005e2000c101124 */
[----:B------:R-:W-:-:S03]  /*3cc0*/  @!P3 IMAD R55, R55, R58, RZ ;  /* 0x0000003a3737b224 */ /* 0x000fc600078e02ff */
[----:B------:R2:W-:Y:S04]  /*3cd0*/  @!P5 STG.E.U8 desc[UR36][R6.64+0x39], R53 ;  /* 0x000039350600d986 */ /* 0x0005e8000c101124 */
[----:B------:R2:W-:Y:S04]  /*3ce0*/  @!P2 STG.E.U8 desc[UR36][R4.64+0x38], R9 ;  /* 0x000038090400a986 */ /* 0x0005e8000c101124 */
[----:B------:R2:W-:Y:S02]  /*3cf0*/  @!P3 STG.E.U8 desc[UR36][R4.64+0x39], R55 ;  /* 0x000039370400b986 */ /* 0x0005e4000c101124 */
.L_x_102:
[----:B------:R-:W-:Y:S05]  /*3d00*/  BSYNC B0 ;  /* 0x0000000000007941 */ /* 0x000fea0003800000 */
.L_x_36:
[----:B012-4-:R-:W2:Y:S01]  /*3d10*/  LDL.64 R4, [R1] ;  /* 0x0000000001047983 */ /* 0x017ea20000100a00 */
[----:B------:R-:W-:Y:S01]  /*3d20*/  ULDC.64 UR4, c[0x0][0x650] ;  /* 0x0001940000047ab9 */ /* 0x000fe20000000a00 */
[----:B------:R-:W-:Y:S02]  /*3d30*/  IMAD.U32 R0, RZ, RZ, UR44 ;  /* 0x0000002cff007e24 */ /* 0x000fe4000f8e00ff */
[----:B------:R-:W-:Y:S02]  /*3d40*/  IMAD.MOV.U32 R22, RZ, RZ, -0x1 ;  /* 0xffffffffff167424 */ /* 0x000fe400078e00ff */
[----:B------:R0:W-:Y:S01]  /*3d50*/  SYNCS.ARRIVE.TRANS64.A1T0 RZ, [R0+UR48], RZ ;  /* 0x000000ff00ff79a7 */ /* 0x0001e20008100030 */
[----:B------:R-:W-:Y:S02]  /*3d60*/  IMAD.MOV.U32 R19, RZ, RZ, -0x1 ;  /* 0xffffffffff137424 */ /* 0x000fe400078e00ff */
[----:B------:R-:W-:Y:S01]  /*3d70*/  IMAD.MOV.U32 R18, RZ, RZ, -0x1 ;  /* 0xffffffffff127424 */ /* 0x000fe200078e00ff */
[----:B0-----:R-:W-:-:S02]  /*3d80*/  PRMT R0, RZ, 0x7610, R0 ;  /* 0x00007610ff007816 */ /* 0x001fc40000000000 */
[----:B--2---:R-:W-:-:S05]  /*3d90*/  LEA R16, P0, R4, R16, 0x1 ;  /* 0x0000001004107211 */ /* 0x004fca00078008ff */
[----:B------:R-:W-:Y:S01]  /*3da0*/  IMAD.X R17, R66, 0x1, R17, P0 ;  /* 0x0000000142117824 */ /* 0x000fe200000e0611 */
[----:B------:R-:W-:-:S04]  /*3db0*/  ISETP.GE.U32.AND P0, PT, R16, UR4, PT ;  /* 0x0000000410007c0c */ /* 0x000fc8000bf06070 */
[----:B------:R-:W-:-:S13]  /*3dc0*/  ISETP.GE.U32.AND.EX P0, PT, R17, UR5, PT, P0 ;  /* 0x0000000511007c0c */ /* 0x000fda000bf06100 */
[----:B------:R-:W-:Y:S05]  /*3dd0*/  @P0 BRA `(.L_x_103) ;  /* 0x0000000400500947 */ /* 0x000fea0003800000 */
[----:B------:R-:W0:Y:S01]  /*3de0*/  LDC.64 R10, c[0x0][0x628] ;  /* 0x00018a00ff0a7b82 */ /* 0x000e220000000a00 */
[----:B------:R-:W1:Y:S01]  /*3df0*/  S2R R19, SR_CTAID.X ;  /* 0x0000000000137919 */ /* 0x000e620000002500 */
[----:B------:R-:W-:Y:S02]  /*3e00*/  IMAD.MOV.U32 R8, RZ, RZ, R16 ;  /* 0x000000ffff087224 */ /* 0x000fe400078e0010 */
[----:B------:R-:W-:Y:S01]  /*3e10*/  IMAD.MOV.U32 R9, RZ, RZ, R17 ;  /* 0x000000ffff097224 */ /* 0x000fe200078e0011 */
[----:B------:R-:W2:Y:S03]  /*3e20*/  S2R R20, SR_CTAID.Y ;  /* 0x0000000000147919 */ /* 0x000ea60000002600 */
[----:B------:R-:W3:Y:S08]  /*3e30*/  LDC R0, c[0x0][0x630] ;  /* 0x00018c00ff007b82 */ /* 0x000ef00000000800 */
[----:B------:R-:W4:Y:S01]  /*3e40*/  LDC.64 R14, c[0x0][0x620] ;  /* 0x00018800ff0e7b82 */ /* 0x000f220000000a00 */
[----:B0-----:R-:W-:-:S04]  /*3e50*/  ISETP.NE.U32.AND P0, PT, R10, RZ, PT ;  /* 0x000000ff0a00720c */ /* 0x001fc80003f05070 */
[----:B------:R-:W-:-:S13]  /*3e60*/  ISETP.NE.AND.EX P0, PT, R11, RZ, PT, P0 ;  /* 0x000000ff0b00720c */ /* 0x000fda0003f05300 */
[----:B-1234-:R-:W-:Y:S05]  /*3e70*/  @!P0 BRA `(.L_x_104) ;  /* 0x0000000000288947 */ /* 0x01efea0003800000 */
[----:B------:R-:W0:Y:S02]  /*3e80*/  LDC R3, c[0x0][0x634] ;  /* 0x00018d00ff037b82 */ /* 0x000e240000000800 */
        /* <DEDUP_REMOVED lines=9> */
.L_x_104:
[-CC-:B------:R-:W-:Y:S01]  /*3f20*/  SHF.R.U64 R18, R8, R0.reuse, R9.reuse ;  /* 0x0000000008127219 */ /* 0x180fe20000001209 */
[----:B------:R-:W0:Y:S01]  /*3f30*/  LDC.64 R24, c[0x0][0x640] ;  /* 0x00019000ff187b82 */ /* 0x000e220000000a00 */
[----:B------:R-:W-:Y:S01]  /*3f40*/  SHF.R.U32.HI R0, RZ, R0, R9 ;  /* 0x00000000ff007219 */ /* 0x000fe20000011609 */
[----:B------:R-:W-:Y:S01]  /*3f50*/  ULDC UR4, c[0x0][0x150] ;  /* 0x0000540000047ab9 */ /* 0x000fe20000000800 */
[----:B------:R-:W-:Y:S02]  /*3f60*/  IADD3 R3, P0, RZ, -R18, RZ ;  /* 0x80000012ff037210 */ /* 0x000fe40007f1e0ff */
[----:B------:R-:W-:-:S03]  /*3f70*/  I2FP.F32.U32 R7, R19 ;  /* 0x0000001300077245 */ /* 0x000fc60000201000 */
[----:B------:R-:W1:Y:S01]  /*3f80*/  LDC R6, c[0x0][0x618] ;  /* 0x00018600ff067b82 */ /* 0x000e620000000800 */
[----:B------:R-:W-:Y:S02]  /*3f90*/  IMAD.X R5, RZ, RZ, ~R0, P0 ;  /* 0x000000ffff057224 */ /* 0x000fe400000e0e00 */
[----:B------:R-:W-:Y:S01]  /*3fa0*/  FMUL R7, R7, UR4 ;  /* 0x0000000407077c20 */ /* 0x000fe20008400000 */
[----:B------:R-:W-:Y:S01]  /*3fb0*/  ULDC UR4, c[0x0][0x154] ;  /* 0x0000550000047ab9 */ /* 0x000fe20000000800 */
[-C--:B------:R-:W-:Y:S02]  /*3fc0*/  IMAD R0, R5, R14.reuse, RZ ;  /* 0x0000000e05007224 */ /* 0x080fe400078e02ff */
[C---:B------:R-:W-:Y:S01]  /*3fd0*/  IMAD.WIDE.U32 R4, R3.reuse, R14, R16 ;  /* 0x0000000e03047225 */ /* 0x040fe200078e0010 */
[----:B------:R-:W2:Y:S01]  /*3fe0*/  LDC R8, c[0x0][0x608] ;  /* 0x00018200ff087b82 */ /* 0x000ea20000000800 */
[----:B------:R-:W3:Y:S02]  /*3ff0*/  F2I.U32.TRUNC.NTZ R7, R7 ;  /* 0x0000000700077305 */ /* 0x000ee4000020f000 */
[----:B------:R-:W-:-:S04]  /*4000*/  IMAD R3, R3, R15, R0 ;  /* 0x0000000f03037224 */ /* 0x000fc800078e0200 */
[----:B------:R-:W-:Y:S01]  /*4010*/  IMAD.IADD R3, R5, 0x1, R3 ;  /* 0x0000000105037824 */ /* 0x000fe200078e0203 */
[----:B------:R-:W4:Y:S01]  /*4020*/  LDC R22, c[0x0][0x658] ;  /* 0x00019600ff167b82 */ /* 0x000f220000000800 */
[----:B------:R-:W-:Y:S02]  /*4030*/  I2FP.F32.U32 R5, R20 ;  /* 0x0000001400057245 */ /* 0x000fe40000201000 */
[----:B0-----:R-:W-:-:S04]  /*4040*/  ISETP.NE.U32.AND P0, PT, R24, RZ, PT ;  /* 0x000000ff1800720c */ /* 0x001fc80003f05070 */
[----:B------:R-:W-:Y:S01]  /*4050*/  ISETP.NE.AND.EX P0, PT, R25, RZ, PT, P0 ;  /* 0x000000ff1900720c */ /* 0x000fe20003f05300 */
[----:B------:R-:W0:Y:S01]  /*4060*/  LDC R0, c[0x0][0x144] ;  /* 0x00005100ff007b82 */ /* 0x000e220000000800 */
[-C--:B-1----:R-:W-:Y:S01]  /*4070*/  SHF.R.U64 R10, R4, R6.reuse, R3 ;  /* 0x00000006040a7219 */ /* 0x082fe20000001203 */
[----:B---3--:R-:W-:Y:S01]  /*4080*/  IMAD.MOV R7, RZ, RZ, -R7 ;  /* 0x000000ffff077224 */ /* 0x008fe200078e0a07 */
[----:B------:R-:W-:Y:S01]  /*4090*/  SHF.R.U32.HI R3, RZ, R6, R3 ;  /* 0x00000006ff037219 */ /* 0x000fe20000011603 */
[----:B------:R-:W-:-:S04]  /*40a0*/  FMUL R6, R5, UR4 ;  /* 0x0000000405067c20 */ /* 0x000fc80008400000 */
[----:B------:R-:W1:Y:S01]  /*40b0*/  LDC R15, c[0x0][0x148] ;  /* 0x00005200ff0f7b82 */ /* 0x000e620000000800 */
[----:B------:R3:W0:Y:S01]  /*40c0*/  F2I.U32.TRUNC.NTZ R14, R6 ;  /* 0x00000006000e7305 */ /* 0x000622000020f000 */
[-CC-:B--2---:R-:W-:Y:S02]  /*40d0*/  SHF.R.U64 R12, R10, R8.reuse, R3.reuse ;  /* 0x000000080a0c7219 */ /* 0x184fe40000001203 */
[----:B------:R-:W-:-:S04]  /*40e0*/  SHF.R.U32.HI R3, RZ, R8, R3 ;  /* 0x00000008ff037219 */ /* 0x000fc80000011603 */
[----:B------:R-:W2:Y:S01]  /*40f0*/  LDC R21, c[0x0][0x600] ;  /* 0x00018000ff157b82 */ /* 0x000ea20000000800 */
[-CC-:B----4-:R-:W-:Y:S02]  /*4100*/  SHF.R.U64 R13, R12, R22.reuse, R3.reuse ;  /* 0x000000160c0d7219 */ /* 0x190fe40000001203 */
[----:B------:R-:W-:-:S03]  /*4110*/  SHF.R.U32.HI R5, RZ, R22, R3 ;  /* 0x00000016ff057219 */ /* 0x000fc60000011603 */
[----:B------:R-:W-:Y:S02]  /*4120*/  IMAD.MOV.U32 R4, RZ, RZ, R13 ;  /* 0x000000ffff047224 */ /* 0x000fe400078e000d */
[----:B------:R-:W4:Y:S01]  /*4130*/  LDC R26, c[0x0][0x648] ;  /* 0x00019200ff1a7b82 */ /* 0x000f220000000800 */
[----:B0-----:R-:W-:-:S07]  /*4140*/  IMAD R22, R0, R7, R19 ;  /* 0x0000000700167224 */ /* 0x001fce00078e0213 */
[----:B------:R-:W0:Y:S08]  /*4150*/  LDC R27, c[0x0][0x638] ;  /* 0x00018e00ff1b7b82 */ /* 0x000e300000000800 */
[----:B------:R-:W0:Y:S01]  /*4160*/  LDC R28, c[0x0][0x610] ;  /* 0x00018400ff1c7b82 */ /* 0x000e220000000800 */
[----:B-1-3--:R-:W-:Y:S05]  /*4170*/  @!P0 BRA `(.L_x_105) ;  /* 0x0000000000288947 */ /* 0x00afea0003800000 */
[----:B------:R-:W1:Y:S02]  /*4180*/  LDC R0, c[0x0][0x64c] ;  /* 0x00019300ff007b82 */ /* 0x000e640000000800 */
[----:B-1----:R-:W-:-:S05]  /*4190*/  IADD3 R3, P0, R13, R0, RZ ;  /* 0x000000000d037210 */ /* 0x002fca0007f1e0ff */
        /* <DEDUP_REMOVED lines=8> */
.L_x_105:
[----:B------:R-:W-:Y:S01]  /*4220*/  ISETP.NE.AND P0, PT, R2, 0x1, PT ;  /* 0x000000010200780c */ /* 0x000fe20003f05270 */
[----:B------:R-:W-:Y:S01]  /*4230*/  IMAD.MOV R14, RZ, RZ, -R14 ;  /* 0x000000ffff0e7224 */ /* 0x000fe200078e0a0e */
[----:B----4-:R-:W-:Y:S01]  /*4240*/  SHF.R.U64 R0, R4, R26, R5 ;  /* 0x0000001a04007219 */ /* 0x010fe20000001205 */
[----:B--2---:R-:W-:Y:S01]  /*4250*/  VIADD R5, R21, 0xffffffff ;  /* 0xffffffff15057836 */ /* 0x004fe20000000000 */
[----:B------:R-:W-:-:S03]  /*4260*/  LOP3.LUT R3, R12, R67, RZ, 0xc0, !PT ;  /* 0x000000430c037212 */ /* 0x000fc600078ec0ff */
[----:B------:R-:W-:Y:S01]  /*4270*/  IMAD.MOV R4, RZ, RZ, -R0 ;  /* 0x000000ffff047224 */ /* 0x000fe200078e0a00 */
[----:B------:R-:W-:Y:S01]  /*4280*/  LOP3.LUT R5, R10, R5, RZ, 0xc0, !PT ;  /* 0x000000050a057212 */ /* 0x000fe200078ec0ff */
[----:B------:R-:W-:Y:S02]  /*4290*/  IMAD R3, R64, R0, R3 ;  /* 0x0000000040037224 */ /* 0x000fe400078e0203 */
[----:B0-----:R-:W-:Y:S02]  /*42a0*/  IMAD R0, R4, R27, R13 ;  /* 0x0000001b04007224 */ /* 0x001fe400078e020d */
[----:B------:R-:W-:Y:S02]  /*42b0*/  @P0 IMAD R22, R15, R14, R20 ;  /* 0x0000000e0f160224 */ /* 0x000fe400078e0214 */
[----:B------:R-:W-:Y:S02]  /*42c0*/  IMAD.MOV.U32 R4, RZ, RZ, 0x1 ;  /* 0x00000001ff047424 */ /* 0x000fe400078e00ff */
[----:B------:R-:W-:-:S02]  /*42d0*/  IMAD R22, R3, R28, R22 ;  /* 0x0000001c03167224 */ /* 0x000fc400078e0216 */
[----:B------:R-:W-:Y:S01]  /*42e0*/  IMAD R3, R0, R21, R5 ;  /* 0x0000001500037224 */ /* 0x000fe200078e0205 */
[----:B------:R-:W-:-:S04]  /*42f0*/  PRMT R0, R4, 0x7610, R0 ;  /* 0x0000761004007816 */ /* 0x000fc80000000000 */
[----:B------:R-:W-:Y:S02]  /*4300*/  SEL R19, R3, R22, !P0 ;  /* 0x0000001603137207 */ /* 0x000fe40004000000 */
[----:B------:R-:W-:-:S07]  /*4310*/  SEL R22, R22, R3, !P0 ;  /* 0x0000000316167207 */ /* 0x000fce0004000000 */
.L_x_103:
[----:B------:R-:W-:Y:S02]  /*4320*/  LOP3.LUT P0, RZ, R0, 0xff, RZ, 0xc0, !PT ;  /* 0x000000ff00ff7812 */ /* 0x000fe4000780c0ff */
[----:B------:R-:W-:-:S11]  /*4330*/  LOP3.LUT R70, R70, 0x1, RZ, 0x3c, !PT ;  /* 0x0000000146467812 */ /* 0x000fd600078e3cff */
[----:B------:R-:W-:Y:S05]  /*4340*/  @P0 BRA `(.L_x_106) ;  /* 0xffffffd400180947 */ /* 0x000fea000383ffff */
[----:B------:R-:W-:Y:S05]  /*4350*/  EXIT ;  /* 0x000000000000794d */ /* 0x000fea0003800000 */
.L_x_17:
[----:B------:R-:W-:-:S08]  /*4360*/  ISETP.NE.AND P0, PT, R14, RZ, PT ;  /* 0x000000ff0e00720c */ /* 0x000fd00003f05270 */
[----:B0-----:R-:W0:-:S00]  /*4370*/  USETMAXREG.DEALLOC.CTAPOOL 0x28 ;  /* 0x00000028000079c8 */ /* 0x001e0000080e0500 */
[----:B------:R-:W-:Y:S05]  /*4380*/  @P0 EXIT ;  /* 0x000000000000094d */ /* 0x000fea0003800000 */
[----:B0-----:R-:W-:Y:S01]  /*4390*/  LOP3.LUT P0, RZ, R8, 0xff, RZ, 0xc0, !PT ;  /* 0x000000ff08ff7812 */ /* 0x001fe2000780c0ff */
[----:B------:R-:W-:Y:S02]  /*43a0*/  IMAD.MOV.U32 R3, RZ, RZ, 0x1 ;  /* 0x00000001ff037424 */ /* 0x000fe400078e00ff */
[----:B------:R-:W-:-:S10]  /*43b0*/  IMAD.MOV.U32 R8, RZ, RZ, RZ ;  /* 0x000000ffff087224 */ /* 0x000fd400078e00ff */
[----:B------:R-:W-:Y:S05]  /*43c0*/  @!P0 BRA `(.L_x_107) ;  /* 0x0000000c00308947 */ /* 0x000fea0003800000 */
[----:B------:R-:W0:Y:S01]  /*43d0*/  S2R R12, SR_CgaCtaId ;  /* 0x00000000000c7919 */ /* 0x000e220000008800 */
[----:B------:R-:W-:Y:S01]  /*43e0*/  LOP3.LUT P0, RZ, R5, 0x1f, RZ, 0xc0, !PT ;  /* 0x0000001f05ff7812 */ /* 0x000fe2000780c0ff */
[----:B------:R-:W-:Y:S01]  /*43f0*/  ULDC UR5, c[0x0][0x658] ;  /* 0x0001960000057ab9 */ /* 0x000fe20000000800 */
[C---:B------:R-:W-:Y:S01]  /*4400*/  ISETP.NE.AND P2, PT, R4.reuse, RZ, PT ;  /* 0x000000ff0400720c */ /* 0x040fe20003f45270 */
[----:B------:R-:W-:Y:S01]  /*4410*/  UMOV UR6, 0xffffffff ;  /* 0xffffffff00067882 */ /* 0x000fe20000000000 */
[----:B------:R-:W-:Y:S01]  /*4420*/  ISETP.NE.OR P0, PT, R4, RZ, !P0 ;  /* 0x000000ff0400720c */ /* 0x000fe20004705670 */
[----:B------:R-:W-:Y:S01]  /*4430*/  BSSY B0, `(.L_x_107) ;  /* 0x00000c5000007945 */ /* 0x000fe20003800000 */
[----:B------:R-:W-:Y:S01]  /*4440*/  USHF.L.U32 UR6, UR6, UR5, URZ ;  /* 0x0000000506067299 */ /* 0x000fe2000800063f */
[----:B------:R-:W-:Y:S01]  /*4450*/  IMAD.MOV.U32 R10, RZ, RZ, 0x1 ;  /* 0x00000001ff0a7424 */ /* 0x000fe200078e00ff */
[----:B------:R-:W-:Y:S01]  /*4460*/  LOP3.LUT R9, R23, 0x2, RZ, 0xfc, !PT ;  /* 0x0000000217097812 */ /* 0x000fe200078efcff */
[----:B------:R-:W-:Y:S01]  /*4470*/  IMAD.MOV.U32 R3, RZ, RZ, 0x1 ;  /* 0x00000001ff037424 */ /* 0x000fe200078e00ff */
[----:B------:R-:W-:Y:S01]  /*4480*/  ULDC UR4, c[0x0][0x600] ;  /* 0x0001800000047ab9 */ /* 0x000fe20000000800 */
[----:B------:R-:W-:Y:S01]  /*4490*/  IMAD.MOV.U32 R8, RZ, RZ, RZ ;  /* 0x000000ffff087224 */ /* 0x000fe200078e00ff */
[----:B------:R-:W-:Y:S01]  /*44a0*/  UMOV UR7, 0x1 ;  /* 0x0000000100077882 */ /* 0x000fe20000000000 */
[----:B------:R-:W-:-:S02]  /*44b0*/  UIADD3 UR19, UR40, 0x1, URZ ;  /* 0x0000000128137890 */ /* 0x000fc4000fffe03f */
[----:B------:R-:W-:Y:S02]  /*44c0*/  UIADD3 UR15, UR4, -0x1, URZ ;  /* 0xffffffff040f7890 */ /* 0x000fe4000fffe03f */
[----:B------:R-:W-:Y:S02]  /*44d0*/  USHF.L.U32 UR17, UR7, UR5, URZ ;  /* 0x0000000507117299 */ /* 0x000fe4000800063f */
[----:B------:R-:W-:Y:S01]  /*44e0*/  ULOP3.LUT UR16, URZ, UR6, URZ, 0x33, !UPT ;  /* 0x000000063f107292 */ /* 0x000fe2000f8e333f */
[----:B------:R-:W-:Y:S01]  /*44f0*/  ULDC.64 UR20, c[0x0][0x198] ;  /* 0x0000660000147ab9 */ /* 0x000fe20000000a00 */
[C---:B0-----:R-:W-:Y:S02]  /*4500*/  IMAD.SHL.U32 R4, R12.reuse, 0x400, RZ ;  /* 0x000004000c047824 */ /* 0x041fe400078e00ff */
[----:B------:R-:W-:-:S03]  /*4510*/  IMAD.SHL.U32 R12, R12, 0x20, RZ ;  /* 0x000000200c0c7824 */ /* 0x000fc600078e00ff */
[----:B------:R-:W-:Y:S02]  /*4520*/  LOP3.LUT R4, R4, 0x400, RZ, 0xc0, !PT ;  /* 0x0000040004047812 */ /* 0x000fe400078ec0ff */
[----:B------:R-:W-:Y:S02]  /*4530*/  LOP3.LUT R12, R12, 0x20, RZ, 0xc0, !PT ;  /* 0x000000200c0c7812 */ /* 0x000fe400078ec0ff */
[----:B------:R-:W-:-:S07]  /*4540*/  LOP3.LUT R11, R4, 0x2980, RZ, 0xfc, !PT ;  /* 0x00002980040b7812 */ /* 0x000fce00078efcff */
.L_x_119:
[----:B------:R-:W-:-:S03]  /*4550*/  UMOV UR4, 0xffffffff ;  /* 0xffffffff00047882 */ /* 0x000fc60000000000 */
[----:B------:R-:W-:Y:S05]  /*4560*/  BRA.DIV UR4, `(.L_x_108) ;  /* 0x0000001204087947 */ /* 0x000fea000b800000 */
[----:B------:R-:W-:-:S13]  /*4570*/  ELECT P6, URZ, PT ;  /* 0x00000000003f782f */ /* 0x000fda00038c0000 */
.L_x_133:
[----:B------:R-:W0:Y:S01]  /*4580*/  LDC R4, c[0x0][0x28c] ;  /* 0x0000a300ff047b82 */ /* 0x000e220000000800 */
[----:B------:R-:W-:Y:S01]  /*4590*/  BSSY B1, `(.L_x_109) ;  /* 0x0000039000017945 */ /* 0x000fe20003800000 */
[----:B0-----:R-:W-:-:S13]  /*45a0*/  ISETP.LT.OR P6, PT, R4, 0x1, !P6 ;  /* 0x000000010400780c */ /* 0x001fda00077c1670 */
[----:B------:R-:W-:Y:S05]  /*45b0*/  @P6 BRA `(.L_x_110) ;  /* 0x0000000000d86947 */ /* 0x000fea0003800000 */
[----:B------:R-:W-:Y:S02]  /*45c0*/  IMAD R19, R19, 0x40, R12 ;  /* 0x0000004013137824 */ /* 0x000fe400078e020c */
[----:B------:R-:W-:Y:S02]  /*45d0*/  IMAD.SHL.U32 R22, R22, 0x40, RZ ;  /* 0x0000004016167824 */ /* 0x000fe400078e00ff */
[----:B------:R-:W-:Y:S02]  /*45e0*/  IMAD.MOV.U32 R15, RZ, RZ, RZ ;  /* 0x000000ffff0f7224 */ /* 0x000fe400078e00ff */
[----:B------:R-:W-:Y:S02]  /*45f0*/  IMAD.U32 R20, RZ, RZ, UR19 ;  /* 0x00000013ff147e24 */ /* 0x000fe4000f8e00ff */
[----:B------:R-:W-:Y:S02]  /*4600*/  IMAD.MOV.U32 R4, RZ, RZ, R3 ;  /* 0x000000ffff047224 */ /* 0x000fe400078e0003 */
[----:B------:R-:W-:-:S07]  /*4610*/  IMAD.MOV.U32 R6, RZ, RZ, R8 ;  /* 0x000000ffff067224 */ /* 0x000fce00078e0008 */
.L_x_114:
[----:B------:R-:W0:Y:S01]  /*4620*/  S2R R14, SR_CgaCtaId ;  /* 0x00000000000e7919 */ /* 0x000e220000008800 */
[----:B------:R-:W-:Y:S01]  /*4630*/  MOV R5, 0x400 ;  /* 0x0000040000057802 */ /* 0x000fe20000000f00 */
[----:B------:R-:W1:Y:S03]  /*4640*/  @!P2 LDC R7, c[0x0][0x500] ;  /* 0x00014000ff07ab82 */ /* 0x000e660000000800 */
[----:B0-----:R-:W-:Y:S02]  /*4650*/  LEA R13, R14, R5, 0x18 ;  /* 0x000000050e0d7211 */ /* 0x001fe400078ec0ff */
[----:B------:R-:W-:-:S03]  /*4660*/  SHF.L.U32 R5, R4, 0x1f, RZ ;  /* 0x0000001f04057819 */ /* 0x000fc600000006ff */
[----:B------:R-:W-:-:S04]  /*4670*/  IMAD R14, R6, 0x8, R13 ;  /* 0x00000008060e7824 */ /* 0x000fc800078e020d */
[----:B------:R-:W0:Y:S02]  /*4680*/  SYNCS.PHASECHK.TRANS64.TRYWAIT P1, [R14+URZ+0x28], R5 ;  /* 0x000028050e0075a7 */ /* 0x000e24000802017f */
[----:B01----:R-:W-:Y:S05]  /*4690*/  @!P1 BRA `(.L_x_111) ;  /* 0x0000000c00dc9947 */ /* 0x003fea0003800000 */
.L_x_134:
[----:B0-----:R-:W-:Y:S01]  /*46a0*/  PRMT R5, R9, 0x9910, RZ ;  /* 0x0000991009057816 */ /* 0x001fe200000000ff */
[----:B------:R0:W-:Y:S03]  /*46b0*/  @!P2 SYNCS.ARRIVE.TRANS64 RZ, [R14+URZ], R7 ;  /* 0x000000070effa9a7 */ /* 0x0001e6000800003f */
[----:B------:R-:W-:-:S13]  /*46c0*/  ISETP.NE.AND P1, PT, R5, 0x2, PT ;  /* 0x000000020500780c */ /* 0x000fda0003f25270 */
[----:B0-----:R-:W-:Y:S05]  /*46d0*/  @P1 BRA `(.L_x_112) ;  /* 0x0000000000041947 */ /* 0x001fea0003800000 */
[----:B------:R-:W-:Y:S01]  /*46e0*/  BPT.TRAP 0x1 ;  /* 0x000000040000795c */ /* 0x000fe20000300000 */
.L_x_112:
[----:B------:R-:W-:Y:S05]  /*46f0*/  @P0 BRA `(.L_x_113) ;  /* 0x0000000000040947 */ /* 0x000fea0003800000 */
[----:B------:R-:W-:Y:S01]  /*4700*/  BPT.TRAP 0x1 ;  /* 0x000000040000795c */ /* 0x000fe20000300000 */
.L_x_113:
[----:B------:R-:W-:Y:S01]  /*4710*/  R2UR UR13, R13 ;  /* 0x000000000d0d72ca */ /* 0x000fe200000e0000 */
[----:B------:R-:W-:Y:S01]  /*4720*/  IMAD R13, R6, 0x800, R13 ;  /* 0x00000800060d7824 */ /* 0x000fe200078e020d */
[----:B------:R-:W-:Y:S01]  /*4730*/  R2UR UR9, R14 ;  /* 0x000000000e0972ca */ /* 0x000fe200000e0000 */
[----:B------:R-:W-:Y:S01]  /*4740*/  IMAD R5, R6, 0x800, R11 ;  /* 0x0000080006057824 */ /* 0x000fe200078e020b */
[----:B------:R-:W-:Y:S01]  /*4750*/  UIADD3 UR4, UP0, UR20, 0xf0, URZ ;  /* 0x000000f014047890 */ /* 0x000fe2000ff1e03f */
[----:B------:R-:W-:Y:S01]  /*4760*/  VIADD R20, R20, 0xffffffff ;  /* 0xffffffff14147836 */ /* 0x000fe20000000000 */
[----:B------:R-:W-:Y:S01]  /*4770*/  R2UR UR5, R13 ;  /* 0x000000000d0572ca */ /* 0x000fe200000e0000 */
[----:B------:R-:W-:Y:S01]  /*4780*/  UIADD3 UR22, UP1, UR20, 0x1f0, URZ ;  /* 0x000001f014167890 */ /* 0x000fe2000ff3e03f */
[----:B------:R-:W-:Y:S01]  /*4790*/  R2UR UR8, R5 ;  /* 0x00000000050872ca */ /* 0x000fe200000e0000 */
[----:B------:R-:W-:Y:S01]  /*47a0*/  VIADD R6, R6, 0x1 ;  /* 0x0000000106067836 */ /* 0x000fe20000000000 */
[----:B------:R-:W-:Y:S01]  /*47b0*/  R2UR UR11, R22 ;  /* 0x00000000160b72ca */ /* 0x000fe200000e0000 */
[----:B------:R-:W-:Y:S01]  /*47c0*/  UIADD3.X UR23, URZ, UR21, URZ, UP1, !UPT ;  /* 0x000000153f177290 */ /* 0x000fe20008ffe43f */
[----:B------:R-:W-:Y:S01]  /*47d0*/  R2UR UR10, R15 ;  /* 0x000000000f0a72ca */ /* 0x000fe200000e0000 */
[----:B------:R-:W-:Y:S01]  /*47e0*/  UMOV UR6, 0x0 ;  /* 0x0000000000067882 */ /* 0x000fe20000000000 */
[----:B------:R-:W-:Y:S01]  /*47f0*/  R2UR UR12, R18 ;  /* 0x00000000120c72ca */ /* 0x000fe200000e0000 */
[----:B------:R-:W-:Y:S01]  /*4800*/  UMOV UR7, 0x10000000 ;  /* 0x1000000000077882 */ /* 0x000fe20000000000 */
[----:B------:R-:W-:Y:S01]  /*4810*/  R2UR UR18, R19 ;  /* 0x00000000131272ca */ /* 0x000fe200000e0000 */
[----:B------:R-:W-:Y:S01]  /*4820*/  UMOV UR24, 0x30000 ;  /* 0x0003000000187882 */ /* 0x000fe20000000000 */
[----:B------:R-:W-:Y:S01]  /*4830*/  ISETP.GT.AND P3, PT, R20, 0x1, PT ;  /* 0x000000011400780c */ /* 0x000fe20003f64270 */
[----:B------:R-:W-:Y:S01]  /*4840*/  UIADD3 UR14, UR5, 0x180, URZ ;  /* 0x00000180050e7890 */ /* 0x000fe2000fffe03f */
[----:B------:R-:W-:Y:S01]  /*4850*/  ISETP.NE.AND P1, PT, R6, 0x5, PT ;  /* 0x000000050600780c */ /* 0x000fe20003f25270 */
[----:B------:R-:W-:Y:S01]  /*4860*/  UIADD3.X UR5, URZ, UR21, URZ, UP0, !UPT ;  /* 0x000000153f057290 */ /* 0x000fe200087fe43f */
[----:B------:R-:W-:Y:S01]  /*4870*/  VIADD R15, R15, 0x20 ;  /* 0x000000200f0f7836 */ /* 0x000fe20000000000 */
[----:B------:R-:W-:Y:S01]  /*4880*/  UIADD3 UR13, UR13, UR8, URZ ;  /* 0x000000080d0d7290 */ /* 0x000fe2000fffe03f */
[----:B------:R-:W-:-:S02]  /*4890*/  SEL R5, RZ, 0x1, P1 ;  /* 0x00000001ff057807 */ /* 0x000fc40000800000 */
[----:B------:R-:W-:Y:S01]  /*48a0*/  UMOV UR8, UR14 ;  /* 0x0000000e00087c82 */ /* 0x000fe20008000000 */
[----:B------:R-:W-:Y:S02]  /*48b0*/  SEL R6, R6, RZ, P1 ;  /* 0x000000ff06067207 */ /* 0x000fe40000800000 */
[----:B------:R-:W-:Y:S01]  /*48c0*/  LOP3.LUT R4, R4, R5, RZ, 0x3c, !PT ;  /* 0x0000000504047212 */ /* 0x000fe200078e3cff */
[----:B------:R0:W-:Y:S02]  /*48d0*/  UTMALDG.3D [UR8], [UR4], desc[UR6] ;  /* 0x00000608040075b4 */ /* 0x0001e40008011000 */
[----:B0-----:R-:W-:Y:S01]  /*48e0*/  UMOV UR11, UR18 ;  /* 0x00000012000b7c82 */ /* 0x001fe20008000000 */
[----:B------:R-:W-:Y:S02]  /*48f0*/  UMOV UR8, UR13 ;  /* 0x0000000d00087c82 */ /* 0x000fe40008000000 */
[----:B------:R0:W-:Y:S02]  /*4900*/  UTMALDG.3D.MULTICAST [UR8], [UR22], UR24, desc[UR6] ;  /* 0x00000608160073b4 */ /* 0x0001e40008011818 */
[----:B0-----:R-:W-:Y:S05]  /*4910*/  @P3 BRA `(.L_x_114) ;  /* 0xfffffffc00403947 */ /* 0x001fea000383ffff */
.L_x_110:
[----:B------:R-:W-:Y:S05]  /*4920*/  BSYNC B1 ;  /* 0x0000000000017941 */ /* 0x000fea0003800000 */
.L_x_109:
[----:B------:R-:W2:Y:S01]  /*4930*/  LDL.64 R24, [R1] ;  /* 0x0000000001187983 */ /* 0x000ea20000100a00 */
[----:B------:R-:W-:Y:S01]  /*4940*/  LOP3.LUT P4, RZ, R10, 0xff, RZ, 0xc0, !PT ;  /* 0x000000ff0aff7812 */ /* 0x000fe2000788c0ff */
[----:B------:R-:W-:Y:S01]  /*4950*/  VIADD R7, R8, UR40 ;  /* 0x0000002808077c36 */ /* 0x000fe20008000000 */
[----:B------:R-:W-:Y:S01]  /*4960*/  ULDC.64 UR4, c[0x0][0x650] ;  /* 0x0001940000047ab9 */ /* 0x000fe20000000a00 */
[----:B------:R-:W-:Y:S01]  /*4970*/  IMAD.U32 R8, RZ, RZ, UR40 ;  /* 0x00000028ff087e24 */ /* 0x000fe2000f8e00ff */
[----:B------:R-:W-:Y:S01]  /*4980*/  UISETP.GE.U32.AND UP0, UPT, UR40, 0x5, UPT ;  /* 0x000000052800788c */ /* 0x000fe2000bf06070 */
[----:B------:R-:W-:Y:S01]  /*4990*/  BSSY B1, `(.L_x_115) ;  /* 0x000006c000017945 */ /* 0x000fe20003800000 */
[----:B------:R-:W-:Y:S01]  /*49a0*/  ISETP.GT.U32.AND P1, PT, R7, 0x4, PT ;  /* 0x000000040700780c */ /* 0x000fe20003f24070 */
[----:B------:R-:W-:Y:S01]  /*49b0*/  IMAD.MOV.U32 R22, RZ, RZ, -0x1 ;  /* 0xffffffffff167424 */ /* 0x000fe200078e00ff */
[----:B------:R-:W-:Y:S01]  /*49c0*/  PRMT R10, RZ, 0x7610, R10 ;  /* 0x00007610ff0a7816 */ /* 0x000fe2000000000a */
[----:B------:R-:W-:Y:S01]  /*49d0*/  IMAD.MOV.U32 R19, RZ, RZ, -0x1 ;  /* 0xffffffffff137424 */ /* 0x000fe200078e00ff */
[----:B------:R-:W-:Y:S01]  /*49e0*/  ISETP.LT.U32.AND P1, PT, R8, 0x5, P1 ;  /* 0x000000050800780c */ /* 0x000fe20000f21070 */
[----:B------:R-:W-:Y:S01]  /*49f0*/  IMAD.MOV.U32 R18, RZ, RZ, -0x1 ;  /* 0xffffffffff127424 */ /* 0x000fe200078e00ff */
[----:B------:R-:W-:Y:S01]  /*4a00*/  PLOP3.LUT P3, PT, PT, PT, UP0, 0x80, 0x0 ;  /* 0x000000000000781c */ /* 0x000fe20003f6f008 */
[----:B------:R-:W0:Y:S01]  /*4a10*/  @P4 S2R R5, SR_CgaCtaId ;  /* 0x0000000000054919 */ /* 0x000e220000008800 */
[----:B------:R-:W-:-:S04]  /*4a20*/  @P4 MOV R4, 0x400 ;  /* 0x0000040000044802 */ /* 0x000fc80000000f00 */
[----:B0-----:R-:W-:Y:S01]  /*4a30*/  @P4 LEA R6, R5, R4, 0x18 ;  /* 0x0000000405064211 */ /* 0x001fe200078ec0ff */
[----:B------:R-:W-:Y:S01]  /*4a40*/  IMAD.WIDE.U32 R4, R7, -0x33333333, RZ ;  /* 0xcccccccd07047825 */ /* 0x000fe200078e00ff */
[----:B------:R-:W-:Y:S02]  /*4a50*/  SEL R4, RZ, 0x1, !P1 ;  /* 0x00000001ff047807 */ /* 0x000fe40004800000 */
[----:B------:R0:W-:Y:S02]  /*4a60*/  @P4 SYNCS.ARRIVE.TRANS64.A1T0 RZ, [R6+URZ+0x88], RZ ;  /* 0x000088ff06ff49a7 */ /* 0x0001e4000810003f */
[----:B------:R-:W-:Y:S02]  /*4a70*/  LOP3.LUT R3, R3, R4, RZ, 0x3c, !PT ;  /* 0x0000000403037212 */ /* 0x000fe400078e3cff */
[----:B------:R-:W-:Y:S02]  /*4a80*/  PRMT R4, RZ, 0x7610, R4 ;  /* 0x00007610ff047816 */ /* 0x000fe40000000004 */
[----:B0-----:R-:W-:-:S04]  /*4a90*/  SHF.R.U32.HI R6, RZ, 0x2, R5 ;  /* 0x00000002ff067819 */ /* 0x001fc80000011605 */
[----:B------:R-:W-:Y:S01]  /*4aa0*/  @P3 LOP3.LUT R3, R3, 0x1, R6, 0x78, !PT ;  /* 0x0000000103033812 */ /* 0x000fe200078e7806 */
[----:B------:R-:W-:Y:S01]  /*4ab0*/  IMAD R8, R6, -0x5, R7 ;  /* 0xfffffffb06087824 */ /* 0x000fe200078e0207 */
[----:B--2---:R-:W-:-:S04]  /*4ac0*/  IADD3 R16, P4, R16, R24, RZ ;  /* 0x0000001810107210 */ /* 0x004fc80007f9e0ff */
[----:B------:R-:W-:Y:S01]  /*4ad0*/  ISETP.GE.U32.AND P1, PT, R16, UR4, PT ;  /* 0x0000000410007c0c */ /* 0x000fe2000bf26070 */
[----:B------:R-:W-:-:S05]  /*4ae0*/  IMAD.X R17, R17, 0x1, R0, P4 ;  /* 0x0000000111117824 */ /* 0x000fca00020e0600 */
[----:B------:R-:W-:-:S13]  /*4af0*/  ISETP.GE.U32.AND.EX P1, PT, R17, UR5, PT, P1 ;  /* 0x0000000511007c0c */ /* 0x000fda000bf26110 */
[----:B------:R-:W-:Y:S05]  /*4b00*/  @P1 BRA `(.L_x_116) ;  /* 0x0000000400501947 */ /* 0x000fea0003800000 */
[----:B------:R-:W0:Y:S01]  /*4b10*/  S2R R13, SR_CTAID.X ;  /* 0x00000000000d7919 */ /* 0x000e220000002500 */
[----:B------:R-:W-:Y:S01]  /*4b20*/  ULDC.64 UR4, c[0x0][0x628] ;  /* 0x00018a0000047ab9 */ /* 0x000fe20000000a00 */
[----:B------:R-:W-:Y:S01]  /*4b30*/  ULDC UR7, c[0x0][0x630] ;  /* 0x00018c0000077ab9 */ /* 0x000fe20000000800 */
[----:B------:R-:W-:Y:S01]  /*4b40*/  ISETP.NE.U32.AND P1, PT, RZ, UR4, PT ;  /* 0x00000004ff007c0c */ /* 0x000fe2000bf25070 */
[----:B------:R-:W1:Y:S01]  /*4b50*/  S2R R14, SR_CTAID.Y ;  /* 0x00000000000e7919 */ /* 0x000e620000002600 */
[----:B------:R-:W-:Y:S01]  /*4b60*/  ULDC UR8, c[0x0][0x150] ;  /* 0x0000540000087ab9 */ /* 0x000fe20000000800 */
[----:B------:R-:W-:Y:S01]  /*4b70*/  IMAD.MOV.U32 R4, RZ, RZ, R16 ;  /* 0x000000ffff047224 */ /* 0x000fe200078e0010 */
[----:B------:R-:W-:Y:S01]  /*4b80*/  ISETP.NE.AND.EX P1, PT, RZ, UR5, PT, P1 ;  /* 0x00000005ff007c0c */ /* 0x000fe2000bf25310 */
[----:B------:R-:W-:Y:S01]  /*4b90*/  IMAD.MOV.U32 R5, RZ, RZ, R17 ;  /* 0x000000ffff057224 */ /* 0x000fe200078e0011 */
[----:B0-----:R-:W-:-:S11]  /*4ba0*/  I2FP.F32.U32 R19, R13 ;  /* 0x0000000d00137245 */ /* 0x001fd60000201000 */
[----:B------:R-:W-:Y:S05]  /*4bb0*/  @!P1 BRA `(.L_x_117) ;  /* 0x0000000000289947 */ /* 0x000fea0003800000 */
[----:B------:R-:W-:Y:S02]  /*4bc0*/  ULDC UR6, c[0x0][0x634] ;  /* 0x00018d0000067ab9 */ /* 0x000fe40000000800 */
[----:B------:R-:W-:-:S05]  /*4bd0*/  IADD3 R5, P1, R16, UR6, RZ ;  /* 0x0000000610057c10 */ /* 0x000fca000ff3e0ff */
[----:B------:R-:W-:-:S04]  /*4be0*/  IMAD.X R15, RZ, RZ, R17, P1 ;  /* 0x000000ffff0f7224 */ /* 0x000fc800008e0611 */
[----:B------:R-:W-:-:S04]  /*4bf0*/  IMAD.WIDE.U32 R6, R15, UR4, RZ ;  /* 0x000000040f067c25 */ /* 0x000fc8000f8e00ff */
[----:B------:R-:W-:-:S04]  /*4c00*/  IMAD.WIDE.U32 R6, P1, R5, UR5, R6 ;  /* 0x0000000505067c25 */ /* 0x000fc8000f820006 */
[----:B------:R-:W-:-:S04]  /*4c10*/  IMAD.WIDE.U32 R4, R5, UR4, RZ ;  /* 0x0000000405047c25 */ /* 0x000fc8000f8e00ff */
[----:B------:R-:W-:Y:S01]  /*4c20*/  IMAD.MOV.U32 R4, RZ, RZ, R7 ;  /* 0x000000ffff047224 */ /* 0x000fe200078e0007 */
[----:B------:R-:W-:Y:S01]  /*4c30*/  IADD3 RZ, P3, R5, R6, RZ ;  /* 0x0000000605ff7210 */ /* 0x000fe20007f7e0ff */
[----:B------:R-:W-:-:S04]  /*4c40*/  IMAD.X R5, RZ, RZ, RZ, P1 ;  /* 0x000000ffff057224 */ /* 0x000fc800008e06ff */
[----:B------:R-:W-:-:S08]  /*4c50*/  IMAD.WIDE.U32.X R4, R15, UR5, R4, P3 ;  /* 0x000000050f047c25 */ /* 0x000fd000098e0404 */
.L_x_117:
[--C-:B------:R-:W-:Y:S01]  /*4c60*/  SHF.R.U64 R18, R4, UR7, R5.reuse ;  /* 0x0000000704127c19 */ /* 0x100fe20008001205 */
[----:B------:R-:W-:Y:S01]  /*4c70*/  FMUL R19, R19, UR8 ;  /* 0x0000000813137c20 */ /* 0x000fe20008400000 */
[----:B------:R-:W-:Y:S01]  /*4c80*/  SHF.R.U32.HI R4, RZ, UR7, R5 ;  /* 0x00000007ff047c19 */ /* 0x000fe20008011605 */
[----:B------:R-:W0:Y:S01]  /*4c90*/  LDC R6, c[0x0][0x144] ;  /* 0x00005100ff067b82 */ /* 0x000e220000000800 */
[----:B------:R-:W-:Y:S01]  /*4ca0*/  IADD3 R5, P1, RZ, -R18, RZ ;  /* 0x80000012ff057210 */ /* 0x000fe20007f3e0ff */
[----:B------:R-:W-:Y:S01]  /*4cb0*/  ULDC UR6, c[0x0][0x154] ;  /* 0x0000550000067ab9 */ /* 0x000fe20000000800 */
[----:B-1----:R-:W-:Y:S01]  /*4cc0*/  I2FP.F32.U32 R7, R14 ;  /* 0x0000000e00077245 */ /* 0x002fe20000201000 */
[----:B------:R-:W1:Y:S01]  /*4cd0*/  F2I.U32.TRUNC.NTZ R19, R19 ;  /* 0x0000001300137305 */ /* 0x000e62000020f000 */
[----:B------:R-:W-:Y:S01]  /*4ce0*/  ULDC.64 UR4, c[0x0][0x620] ;  /* 0x0001880000047ab9 */ /* 0x000fe20000000a00 */
[----:B------:R-:W-:Y:S01]  /*4cf0*/  IMAD.X R4, RZ, RZ, ~R4, P1 ;  /* 0x000000ffff047224 */ /* 0x000fe200008e0e04 */
[----:B------:R-:W-:Y:S01]  /*4d00*/  ISETP.NE.AND P4, PT, R2, 0x1, PT ;  /* 0x000000010200780c */ /* 0x000fe20003f85270 */
[----:B------:R-:W-:Y:S01]  /*4d10*/  FMUL R20, R7, UR6 ;  /* 0x0000000607147c20 */ /* 0x000fe20008400000 */
[----:B------:R-:W2:Y:S01]  /*4d20*/  LDC R21, c[0x0][0x148] ;  /* 0x00005200ff157b82 */ /* 0x000ea20000000800 */
[----:B------:R-:W-:Y:S01]  /*4d30*/  IMAD R4, R4, UR4, RZ ;  /* 0x0000000404047c24 */ /* 0x000fe2000f8e02ff */
[----:B------:R-:W-:-:S02]  /*4d40*/  ULDC.64 UR6, c[0x0][0x640] ;  /* 0x0001900000067ab9 */ /* 0x000fc40000000a00 */
[----:B------:R-:W-:Y:S01]  /*4d50*/  ISETP.NE.U32.AND P1, PT, RZ, UR6, PT ;  /* 0x00000006ff007c0c */ /* 0x000fe2000bf25070 */
[----:B------:R-:W3:Y:S01]  /*4d60*/  F2I.U32.TRUNC.NTZ R20, R20 ;  /* 0x0000001400147305 */ /* 0x000ee2000020f000 */
[C---:B------:R-:W-:Y:S02]  /*4d70*/  IMAD R7, R5.reuse, UR5, R4 ;  /* 0x0000000505077c24 */ /* 0x040fe4000f8e0204 */
[----:B------:R-:W-:Y:S01]  /*4d80*/  IMAD.WIDE.U32 R4, R5, UR4, R16 ;  /* 0x0000000405047c25 */ /* 0x000fe2000f8e0010 */
[----:B------:R-:W-:Y:S01]  /*4d90*/  ULDC UR4, c[0x0][0x618] ;  /* 0x0001860000047ab9 */ /* 0x000fe20000000800 */
[----:B------:R-:W-:Y:S02]  /*4da0*/  ISETP.NE.AND.EX P1, PT, RZ, UR7, PT, P1 ;  /* 0x00000007ff007c0c */ /* 0x000fe4000bf25310 */
[----:B------:R-:W-:Y:S02]  /*4db0*/  IMAD.IADD R5, R5, 0x1, R7 ;  /* 0x0000000105057824 */ /* 0x000fe400078e0207 */
[----:B-1----:R-:W-:-:S03]  /*4dc0*/  IMAD.MOV R19, RZ, RZ, -R19 ;  /* 0x000000ffff137224 */ /* 0x002fc600078e0a13 */
[----:B------:R-:W-:Y:S01]  /*4dd0*/  SHF.R.U64 R15, R4, UR4, R5 ;  /* 0x00000004040f7c19 */ /* 0x000fe20008001205 */
[----:B0-----:R-:W-:Y:S01]  /*4de0*/  IMAD R13, R6, R19, R13 ;  /* 0x00000013060d7224 */ /* 0x001fe200078e020d */
[----:B------:R-:W-:Y:S01]  /*4df0*/  SHF.R.U32.HI R4, RZ, UR4, R5 ;  /* 0x00000004ff047c19 */ /* 0x000fe20008011605 */
[----:B------:R-:W-:Y:S01]  /*4e00*/  ULDC UR4, c[0x0][0x608] ;  /* 0x0001820000047ab9 */ /* 0x000fe20000000800 */
[----:B---3--:R-:W-:Y:S02]  /*4e10*/  IMAD.MOV R6, RZ, RZ, -R20 ;  /* 0x000000ffff067224 */ /* 0x008fe400078e0a14 */
[--C-:B------:R-:W-:Y:S02]  /*4e20*/  SHF.R.U64 R20, R15, UR4, R4.reuse ;  /* 0x000000040f147c19 */ /* 0x100fe40008001204 */
[----:B------:R-:W-:Y:S01]  /*4e30*/  SHF.R.U32.HI R5, RZ, UR4, R4 ;  /* 0x00000004ff057c19 */ /* 0x000fe20008011604 */
[----:B------:R-:W-:Y:S01]  /*4e40*/  ULDC UR4, c[0x0][0x658] ;  /* 0x0001960000047ab9 */ /* 0x000fe20000000800 */
[----:B--2---:R-:W-:-:S02]  /*4e50*/  @P4 IMAD R13, R21, R6, R14 ;  /* 0x00000006150d4224 */ /* 0x004fc400078e020e */
[--C-:B------:R-:W-:Y:S02]  /*4e60*/  SHF.R.U64 R14, R20, UR4, R5.reuse ;  /* 0x00000004140e7c19 */ /* 0x100fe40008001205 */
[----:B------:R-:W-:-:S03]  /*4e70*/  SHF.R.U32.HI R19, RZ, UR4, R5 ;  /* 0x00000004ff137c19 */ /* 0x000fc60008011605 */
[----:B------:R-:W-:Y:S02]  /*4e80*/  IMAD.MOV.U32 R6, RZ, RZ, R14 ;  /* 0x000000ffff067224 */ /* 0x000fe400078e000e */
[----:B------:R-:W-:Y:S01]  /*4e90*/  IMAD.MOV.U32 R5, RZ, RZ, R19 ;  /* 0x000000ffff057224 */ /* 0x000fe200078e0013 */
[----:B------:R-:W-:Y:S06]  /*4ea0*/  @!P1 BRA `(.L_x_118) ;  /* 0x00000000002c9947 */ /* 0x000fec0003800000 */
        /* <DEDUP_REMOVED lines=9> */
[----:B------:R-:W-:-:S04]  /*4f40*/  IMAD.WIDE.U32.X R4, R19, UR7, R4, P3 ;  /* 0x0000000713047c25 */ /* 0x000fc800098e0404 */
[----:B------:R-:W-:-:S07]  /*4f50*/  IMAD.MOV.U32 R6, RZ, RZ, R4 ;  /* 0x000000ffff067224 */ /* 0x000fce00078e0004 */
.L_x_118:
[----:B------:R-:W-:Y:S01]  /*4f60*/  ULDC UR4, c[0x0][0x648] ;  /* 0x0001920000047ab9 */ /* 0x000fe20000000800 */
[----:B------:R-:W-:Y:S01]  /*4f70*/  LOP3.LUT R4, R20, UR16, RZ, 0xc0, !PT ;  /* 0x0000001014047c12 */ /* 0x000fe2000f8ec0ff */
[----:B------:R-:W-:Y:S01]  /*4f80*/  ULDC UR5, c[0x0][0x610] ;  /* 0x0001840000057ab9 */ /* 0x000fe20000000800 */
[----:B------:R-:W-:Y:S01]  /*4f90*/  SHF.R.U64 R5, R6, UR4, R5 ;  /* 0x0000000406057c19 */ /* 0x000fe20008001205 */
[----:B------:R-:W-:Y:S01]  /*4fa0*/  ULDC UR4, c[0x0][0x638] ;  /* 0x00018e0000047ab9 */ /* 0x000fe20000000800 */
[----:B------:R-:W-:-:S03]  /*4fb0*/  LOP3.LUT R15, R15, UR15, RZ, 0xc0, !PT ;  /* 0x0000000f0f0f7c12 */ /* 0x000fc6000f8ec0ff */
[----:B------:R-:W-:Y:S02]  /*4fc0*/  IMAD.MOV R7, RZ, RZ, -R5 ;  /* 0x000000ffff077224 */ /* 0x000fe400078e0a05 */
[----:B------:R-:W-:Y:S02]  /*4fd0*/  IMAD R4, R5, UR17, R4 ;  /* 0x0000001105047c24 */ /* 0x000fe4000f8e0204 */
[----:B------:R-:W-:Y:S01]  /*4fe0*/  IMAD R14, R7, UR4, R14 ;  /* 0x00000004070e7c24 */ /* 0x000fe2000f8e020e */
[----:B------:R-:W-:Y:S01]  /*4ff0*/  ULDC UR4, c[0x0][0x600] ;  /* 0x0001800000047ab9 */ /* 0x000fe20000000800 */
[----:B------:R-:W-:Y:S02]  /*5000*/  IMAD R13, R4, UR5, R13 ;  /* 0x00000005040d7c24 */ /* 0x000fe4000f8e020d */
[----:B------:R-:W-:Y:S02]  /*5010*/  IMAD R14, R14, UR4, R15 ;  /* 0x000000040e0e7c24 */ /* 0x000fe4000f8e020f */
[----:B------:R-:W-:-:S03]  /*5020*/  IMAD.MOV.U32 R4, RZ, RZ, 0x1 ;  /* 0x00000001ff047424 */ /* 0x000fc600078e00ff */
[----:B------:R-:W-:Y:S02]  /*5030*/  SEL R19, R14, R13, !P4 ;  /* 0x0000000d0e137207 */ /* 0x000fe40006000000 */
[----:B------:R-:W-:-:S07]  /*5040*/  SEL R22, R13, R14, !P4 ;  /* 0x0000000e0d167207 */ /* 0x000fce0006000000 */
.L_x_116:
[----:B------:R-:W-:Y:S05]  /*5050*/  BSYNC B1 ;  /* 0x0000000000017941 */ /* 0x000fea0003800000 */
.L_x_115:
[----:B------:R-:W-:-:S13]  /*5060*/  LOP3.LUT P1, RZ, R4, 0xff, RZ, 0xc0, !PT ;  /* 0x000000ff04ff7812 */ /* 0x000fda000782c0ff */
[----:B------:R-:W-:Y:S05]  /*5070*/  @P1 BRA `(.L_x_119) ;  /* 0xfffffff400341947 */ /* 0x000fea000383ffff */
[----:B------:R-:W-:Y:S05]  /*5080*/  BSYNC B0 ;  /* 0x0000000000007941 */ /* 0x000fea0003800000 */
.L_x_107:
[----:B------:R-:W-:-:S03]  /*5090*/  UMOV UR4, 0xffffffff ;  /* 0xffffffff00047882 */ /* 0x000fc60000000000 */
[----:B------:R-:W-:Y:S05]  /*50a0*/  BRA.DIV UR4, `(.L_x_120) ;  /* 0x00000006046c7947 */ /* 0x000fea000b800000 */
[----:B------:R-:W-:-:S13]  /*50b0*/  ELECT P6, URZ, PT ;  /* 0x00000000003f782f */ /* 0x000fda00038c0000 */
.L_x_137:
[----:B------:R-:W-:Y:S04]  /*50c0*/  BSSY B0, `(.L_x_121) ;  /* 0x0000034000007945 */ /* 0x000fe80003800000 */
[----:B------:R-:W-:Y:S05]  /*50d0*/  @!P6 BRA `(.L_x_122) ;  /* 0x0000000000c8e947 */ /* 0x000fea0003800000 */
[----:B------:R-:W-:-:S04]  /*50e0*/  LOP3.LUT R23, R23, 0x2, RZ, 0xfc, !PT ;  /* 0x0000000217177812 */ /* 0x000fc800078efcff */
[----:B------:R-:W-:-:S13]  /*50f0*/  ISETP.NE.AND P0, PT, R23, 0x3, PT ;  /* 0x000000031700780c */ /* 0x000fda0003f05270 */
[----:B------:R-:W-:Y:S05]  /*5100*/  @!P0 BRA `(.L_x_123) ;  /* 0x0000000000048947 */ /* 0x000fea0003800000 */
[----:B------:R-:W-:Y:S01]  /*5110*/  BPT.TRAP 0x1 ;  /* 0x000000040000795c */ /* 0x000fe20000300000 */
.L_x_123:
[----:B------:R-:W0:Y:S01]  /*5120*/  S2R R5, SR_CgaCtaId ;  /* 0x0000000000057919 */ /* 0x000e220000008800 */
[----:B------:R-:W-:Y:S02]  /*5130*/  MOV R0, 0x400 ;  /* 0x0000040000007802 */ /* 0x000fe40000000f00 */
[----:B------:R-:W-:Y:S02]  /*5140*/  SHF.L.U32 R2, R3, 0x1f, RZ ;  /* 0x0000001f03027819 */ /* 0x000fe400000006ff */
[----:B0-----:R-:W-:-:S05]  /*5150*/  LEA R5, R5, R0, 0x18 ;  /* 0x0000000005057211 */ /* 0x001fca00078ec0ff */
[----:B------:R-:W-:-:S04]  /*5160*/  VIADD R5, R5, 0x28 ;  /* 0x0000002805057836 */ /* 0x000fc80000000000 */
[C---:B------:R-:W-:Y:S02]  /*5170*/  IMAD R7, R8.reuse, 0x8, R5 ;  /* 0x0000000808077824 */ /* 0x040fe400078e0205 */
[----:B------:R-:W-:Y:S02]  /*5180*/  VIADD R8, R8, 0x1 ;  /* 0x0000000108087836 */ /* 0x000fe40000000000 */
[----:B------:R-:W0:Y:S03]  /*5190*/  SYNCS.PHASECHK.TRANS64.TRYWAIT P0, [R7+URZ], R2 ;  /* 0x00000002070075a7 */ /* 0x000e26000800017f */
[----:B------:R-:W-:-:S04]  /*51a0*/  ISETP.NE.AND P1, PT, R8, 0x5, PT ;  /* 0x000000050800780c */ /* 0x000fc80003f25270 */
[----:B------:R-:W-:Y:S02]  /*51b0*/  SEL R0, RZ, 0x1, P1 ;  /* 0x00000001ff007807 */ /* 0x000fe40000800000 */
[----:B------:R-:W-:Y:S02]  /*51c0*/  SEL R8, R8, RZ, P1 ;  /* 0x000000ff08087207 */ /* 0x000fe40000800000 */
[----:B------:R-:W-:-:S03]  /*51d0*/  LOP3.LUT R9, R3, R0, RZ, 0x3c, !PT ;  /* 0x0000000003097212 */ /* 0x000fc600078e3cff */
[----:B------:R-:W-:Y:S01]  /*51e0*/  IMAD R6, R8, 0x8, R5 ;  /* 0x0000000808067824 */ /* 0x000fe200078e0205 */
[----:B------:R-:W-:Y:S01]  /*51f0*/  SHF.L.U32 R3, R9, 0x1f, RZ ;  /* 0x0000001f09037819 */ /* 0x000fe200000006ff */
[----:B0-----:R-:W-:Y:S06]  /*5200*/  @!P0 BRA `(.L_x_124) ;  /* 0x0000000400348947 */ /* 0x001fec0003800000 */
.L_x_138:
[----:B------:R-:W1:Y:S01]  /*5210*/  SYNCS.PHASECHK.TRANS64.TRYWAIT P0, [R6+URZ], R3 ;  /* 0x00000003060075a7 */ /* 0x000e62000800017f */
[----:B------:R-:W-:-:S05]  /*5220*/  VIADD R0, R8, 0x1 ;  /* 0x0000000108007836 */ /* 0x000fca0000000000 */
[----:B------:R-:W-:-:S04]  /*5230*/  ISETP.NE.AND P1, PT, R0, 0x5, PT ;  /* 0x000000050000780c */ /* 0x000fc80003f25270 */
[----:B0-----:R-:W-:Y:S02]  /*5240*/  SEL R2, RZ, 0x1, P1 ;  /* 0x00000001ff027807 */ /* 0x001fe40000800000 */
[----:B------:R-:W-:Y:S02]  /*5250*/  SEL R0, R0, RZ, P1 ;  /* 0x000000ff00007207 */ /* 0x000fe40000800000 */
[----:B------:R-:W-:-:S03]  /*5260*/  LOP3.LUT R9, R9, R2, RZ, 0x3c, !PT ;  /* 0x0000000209097212 */ /* 0x000fc600078e3cff */
[----:B------:R-:W-:Y:S01]  /*5270*/  IMAD R7, R0, 0x8, R5 ;  /* 0x0000000800077824 */ /* 0x000fe200078e0205 */
[----:B------:R-:W-:Y:S01]  /*5280*/  SHF.L.U32 R4, R9, 0x1f, RZ ;  /* 0x0000001f09047819 */ /* 0x000fe200000006ff */
[----:B-1----:R-:W-:Y:S06]  /*5290*/  @!P0 BRA `(.L_x_125) ;  /* 0x0000000400248947 */ /* 0x002fec0003800000 */
.L_x_139:
[----:B------:R-:W1:Y:S01]  /*52a0*/  SYNCS.PHASECHK.TRANS64.TRYWAIT P0, [R7+URZ], R4 ;  /* 0x00000004070075a7 */ /* 0x000e62000800017f */
[----:B------:R-:W-:-:S05]  /*52b0*/  VIADD R0, R0, 0x1 ;  /* 0x0000000100007836 */ /* 0x000fca0000000000 */
[----:B------:R-:W-:-:S04]  /*52c0*/  ISETP.NE.AND P1, PT, R0, 0x5, PT ;  /* 0x000000050000780c */ /* 0x000fc80003f25270 */
[----:B------:R-:W-:Y:S02]  /*52d0*/  SEL R2, RZ, 0x1, P1 ;  /* 0x00000001ff027807 */ /* 0x000fe40000800000 */
[----:B------:R-:W-:Y:S02]  /*52e0*/  SEL R0, R0, RZ, P1 ;  /* 0x000000ff00007207 */ /* 0x000fe40000800000 */
[----:B------:R-:W-:-:S03]  /*52f0*/  LOP3.LUT R9, R9, R2, RZ, 0x3c, !PT ;  /* 0x0000000209097212 */ /* 0x000fc600078e3cff */
[----:B0-----:R-:W-:Y:S01]  /*5300*/  IMAD R6, R0, 0x8, R5 ;  /* 0x0000000800067824 */ /* 0x001fe200078e0205 */
[----:B------:R-:W-:Y:S01]  /*5310*/  SHF.L.U32 R3, R9, 0x1f, RZ ;  /* 0x0000001f09037819 */ /* 0x000fe200000006ff */
[----:B-1----:R-:W-:Y:S06]  /*5320*/  @!P0 BRA `(.L_x_126) ;  /* 0x0000000400148947 */ /* 0x002fec0003800000 */
.L_x_140:
[----:B------:R-:W1:Y:S01]  /*5330*/  SYNCS.PHASECHK.TRANS64.TRYWAIT P0, [R6+URZ], R3 ;  /* 0x00000003060075a7 */ /* 0x000e62000800017f */
[----:B------:R-:W-:-:S05]  /*5340*/  VIADD R0, R0, 0x1 ;  /* 0x0000000100007836 */ /* 0x000fca0000000000 */
[----:B------:R-:W-:-:S04]  /*5350*/  ISETP.NE.AND P1, PT, R0, 0x5, PT ;  /* 0x000000050000780c */ /* 0x000fc80003f25270 */
[----:B------:R-:W-:Y:S02]  /*5360*/  SEL R2, RZ, 0x1, P1 ;  /* 0x00000001ff027807 */ /* 0x000fe40000800000 */
[----:B------:R-:W-:Y:S02]  /*5370*/  SEL R0, R0, RZ, P1 ;  /* 0x000000ff00007207 */ /* 0x000fe40000800000 */
[----:B------:R-:W-:Y:S01]  /*5380*/  LOP3.LUT R2, R9, R2, RZ, 0x3c, !PT ;  /* 0x0000000209027212 */ /* 0x000fe200078e3cff */
[----:B-1----:R-:W-:Y:S06]  /*5390*/  @!P0 BRA `(.L_x_127) ;  /* 0x00000004000c8947 */ /* 0x002fec0003800000 */
.L_x_141:
[----:B------:R-:W-:Y:S01]  /*53a0*/  IMAD R5, R0, 0x8, R5 ;  /* 0x0000000800057824 */ /* 0x000fe200078e0205 */
[----:B------:R-:W-:-:S07]  /*53b0*/  SHF.L.U32 R0, R2, 0x1f, RZ ;  /* 0x0000001f02007819 */ /* 0x000fce00000006ff */
.L_x_128:
[----:B--2---:R2:W3:Y:S02]  /*53c0*/  SYNCS.PHASECHK.TRANS64.TRYWAIT P0, [R5+URZ], R0 ;  /* 0x00000000050075a7 */ /* 0x0044e4000800017f */
[----:B---3--:R-:W-:Y:S05]  /*53d0*/  @!P0 NANOSLEEP.SYNCS 0x989680 ;  /* 0x009896800000895d */ /* 0x008fea0003900000 */
[----:B------:R-:W3:Y:S02]  /*53e0*/  @!P0 SYNCS.PHASECHK.TRANS64 P0, [R5+URZ], R0 ;  /* 0x00000000050085a7 */ /* 0x000ee4000800007f */
[----:B---3--:R-:W-:Y:S05]  /*53f0*/  @!P0 BRA `(.L_x_128) ;  /* 0xfffffffc00f08947 */ /* 0x008fea000383ffff */
.L_x_122:
[----:B------:R-:W-:Y:S05]  /*5400*/  BSYNC B0 ;  /* 0x0000000000007941 */ /* 0x000fea0003800000 */
.L_x_121:
[----:B------:R-:W-:Y:S05]  /*5410*/  EXIT ;  /* 0x000000000000794d */ /* 0x000fea0003800000 */
.L_x_19:
[----:B-1----:R-:W-:-:S04]  /*5420*/  IMAD.U32 R3, RZ, RZ, UR43 ;  /* 0x0000002bff037e24 */ /* 0x002fc8000f8e00ff */
[----:B------:R1:W2:Y:S03]  /*5430*/  SYNCS.PHASECHK.TRANS64.TRYWAIT P0, [R3+URZ+-0x8], R0 ;  /* 0xfffff800030075a7 */ /* 0x0002a6000800017f */
[----:B--2---:R-:W-:Y:S05]  /*5440*/  @!P0 NANOSLEEP.SYNCS 0x989680 ;  /* 0x009896800000895d */ /* 0x004fea0003900000 */
[----:B------:R-:W2:Y:S02]  /*5450*/  @!P0 SYNCS.PHASECHK.TRANS64 P0, [R3+URZ+-0x8], R0 ;  /* 0xfffff800030085a7 */ /* 0x000ea4000800007f */
[----:B--2---:R-:W-:Y:S05]  /*5460*/  @!P0 BRA `(.L_x_19) ;  /* 0xfffffffc00ec8947 */ /* 0x004fea000383ffff */
[----:B------:R-:W-:Y:S05]  /*5470*/  BRA `(.L_x_129) ;  /* 0xffffffc000d87947 */ /* 0x000fea000383ffff */
.L_x_24:
[----:B--2---:R2:W3:Y:S02]  /*5480*/  SYNCS.PHASECHK.TRANS64.TRYWAIT P1, [R3+URZ], R0 ;  /* 0x00000000030075a7 */ /* 0x0044e4000802017f */
[----:B---3--:R-:W-:Y:S05]  /*5490*/  @!P1 NANOSLEEP.SYNCS 0x989680 ;  /* 0x009896800000995d */ /* 0x008fea0003900000 */
[----:B------:R-:W3:Y:S02]  /*54a0*/  @!P1 SYNCS.PHASECHK.TRANS64 P1, [R3+URZ], R0 ;  /* 0x00000000030095a7 */ /* 0x000ee4000802007f */
[----:B---3--:R-:W-:Y:S05]  /*54b0*/  @!P1 BRA `(.L_x_24) ;  /* 0xfffffffc00f09947 */ /* 0x008fea000383ffff */
[----:B------:R-:W-:Y:S05]  /*54c0*/  BRA `(.L_x_23) ;  /* 0xffffffc400487947 */ /* 0x000fea000383ffff */
.L_x_29:
[----:B--2---:R-:W-:-:S04]  /*54d0*/  IMAD.U32 R5, RZ, RZ, UR4 ;  /* 0x00000004ff057e24 */ /* 0x004fc8000f8e00ff */
[----:B------:R2:W3:Y:S03]  /*54e0*/  SYNCS.PHASECHK.TRANS64.TRYWAIT P1, [R5+URZ], R4 ;  /* 0x00000004050075a7 */ /* 0x0004e6000802017f */
[----:B---3--:R-:W-:Y:S05]  /*54f0*/  @!P1 NANOSLEEP.SYNCS 0x989680 ;  /* 0x009896800000995d */ /* 0x008fea0003900000 */
[----:B------:R-:W3:Y:S02]  /*5500*/  @!P1 SYNCS.PHASECHK.TRANS64 P1, [R5+URZ], R4 ;  /* 0x00000004050095a7 */ /* 0x000ee4000802007f */
[----:B---3--:R-:W-:Y:S05]  /*5510*/  @!P1 BRA `(.L_x_29) ;  /* 0xfffffffc00ec9947 */ /* 0x008fea000383ffff */
[----:B------:R-:W-:Y:S05]  /*5520*/  BRA `(.L_x_28) ;  /* 0xffffffc400a47947 */ /* 0x000fea000383ffff */
.L_x_35:
[----:B0-----:R-:W-:-:S04]  /*5530*/  IMAD.U32 R3, RZ, RZ, UR43 ;  /* 0x0000002bff037e24 */ /* 0x001fc8000f8e00ff */
[----:B------:R0:W1:Y:S03]  /*5540*/  SYNCS.PHASECHK.TRANS64.TRYWAIT P0, [R3+URZ+0x8], R0 ;  /* 0x00000800030075a7 */ /* 0x000066000800017f */
[----:B-1----:R-:W-:Y:S05]  /*5550*/  @!P0 NANOSLEEP.SYNCS 0x989680 ;  /* 0x009896800000895d */ /* 0x002fea0003900000 */
[----:B------:R-:W1:Y:S02]  /*5560*/  @!P0 SYNCS.PHASECHK.TRANS64 P0, [R3+URZ+0x8], R0 ;  /* 0x00000800030085a7 */ /* 0x000e64000800007f */
[----:B-1----:R-:W-:Y:S05]  /*5570*/  @!P0 BRA `(.L_x_35) ;  /* 0xfffffffc00ec8947 */ /* 0x002fea000383ffff */
[----:B------:R-:W-:Y:S05]  /*5580*/  BRA `(.L_x_130) ;  /* 0xffffffc800907947 */ /* 0x000fea000383ffff */
.L_x_108:
[----:B------:R-:W-:Y:S01]  /*5590*/  BSSY B1, `(.L_x_131) ;  /* 0x0000006000017945 */ /* 0x000fe20003800000 */
[----:B------:R-:W-:-:S07]  /*55a0*/  IMAD.MOV.U32 R15, RZ, RZ, -0x1 ;  /* 0xffffffffff0f7424 */ /* 0x000fce00078e00ff */
[----:B-----5:R-:W-:Y:S05]  /*55b0*/  WARPSYNC.COLLECTIVE R15, `(.L_x_132) ;  /* 0x000000000f0c7348 */ /* 0x020fea0003c00000 */
[----:B------:R-:W-:Y:S02]  /*55c0*/  ELECT P6, UR62, PT ;  /* 0x00000000003e782f */ /* 0x000fe400038c0000 */
[----:B------:R-:W-:Y:S01]  /*55d0*/  MOV R14, UR62 ;  /* 0x0000003e000e7c02 */ /* 0x000fe20008000f00 */
[----:B-----5:R-:W-:Y:S10]  /*55e0*/  ENDCOLLECTIVE ;  /* 0x000000000000791b */ /* 0x020ff40003800000 */
.L_x_132:
[----:B------:R-:W-:Y:S05]  /*55f0*/  BSYNC B1 ;  /* 0x0000000000017941 */ /* 0x000fea0003800000 */
.L_x_131:
[----:B------:R-:W-:Y:S05]  /*5600*/  BRA `(.L_x_133) ;  /* 0xffffffec00dc7947 */ /* 0x000fea000383ffff */
.L_x_111:
[----:B0-----:R0:W1:Y:S02]  /*5610*/  SYNCS.PHASECHK.TRANS64.TRYWAIT P1, [R14+URZ+0x28], R5 ;  /* 0x000028050e0075a7 */ /* 0x001064000802017f */
[----:B-1----:R-:W-:Y:S05]  /*5620*/  @!P1 NANOSLEEP.SYNCS 0x989680 ;  /* 0x009896800000995d */ /* 0x002fea0003900000 */
[----:B------:R-:W1:Y:S02]  /*5630*/  @!P1 SYNCS.PHASECHK.TRANS64 P1, [R14+URZ+0x28], R5 ;  /* 0x000028050e0095a7 */ /* 0x000e64000802007f */
[----:B-1----:R-:W-:Y:S05]  /*5640*/  @!P1 BRA `(.L_x_111) ;  /* 0xfffffffc00f09947 */ /* 0x002fea000383ffff */
[----:B------:R-:W-:Y:S05]  /*5650*/  BRA `(.L_x_134) ;  /* 0xfffffff000107947 */ /* 0x000fea000383ffff */
.L_x_120:
[----:B------:R-:W-:Y:S01]  /*5660*/  BSSY B0, `(.L_x_135) ;  /* 0x0000006000007945 */ /* 0x000fe20003800000 */
[----:B------:R-:W-:-:S07]  /*5670*/  IMAD.MOV.U32 R15, RZ, RZ, -0x1 ;  /* 0xffffffffff0f7424 */ /* 0x000fce00078e00ff */
[----:B-----5:R-:W-:Y:S05]  /*5680*/  WARPSYNC.COLLECTIVE R15, `(.L_x_136) ;  /* 0x000000000f0c7348 */ /* 0x020fea0003c00000 */
[----:B------:R-:W-:Y:S02]  /*5690*/  ELECT P6, UR62, PT ;  /* 0x00000000003e782f */ /* 0x000fe400038c0000 */
[----:B------:R-:W-:Y:S01]  /*56a0*/  MOV R14, UR62 ;  /* 0x0000003e000e7c02 */ /* 0x000fe20008000f00 */
[----:B-----5:R-:W-:Y:S10]  /*56b0*/  ENDCOLLECTIVE ;  /* 0x000000000000791b */ /* 0x020ff40003800000 */
.L_x_136:
[----:B------:R-:W-:Y:S05]  /*56c0*/  BSYNC B0 ;  /* 0x0000000000007941 */ /* 0x000fea0003800000 */
.L_x_135:
[----:B------:R-:W-:Y:S05]  /*56d0*/  BRA `(.L_x_137) ;  /* 0xfffffff800787947 */ /* 0x000fea000383ffff */
.L_x_124:
[----:B0-----:R0:W1:Y:S02]  /*56e0*/  SYNCS.PHASECHK.TRANS64.TRYWAIT P0, [R7+URZ], R2 ;  /* 0x00000002070075a7 */ /* 0x001064000800017f */
[----:B-1----:R-:W-:Y:S05]  /*56f0*/  @!P0 NANOSLEEP.SYNCS 0x989680 ;  /* 0x009896800000895d */ /* 0x002fea0003900000 */
[----:B------:R-:W1:Y:S02]  /*5700*/  @!P0 SYNCS.PHASECHK.TRANS64 P0, [R7+URZ], R2 ;  /* 0x00000002070085a7 */ /* 0x000e64000800007f */
[----:B-1----:R-:W-:Y:S05]  /*5710*/  @!P0 BRA `(.L_x_124) ;  /* 0xfffffffc00f08947 */ /* 0x002fea000383ffff */
[----:B------:R-:W-:Y:S05]  /*5720*/  BRA `(.L_x_138) ;  /* 0xfffffff800b87947 */ /* 0x000fea000383ffff */
.L_x_125:
[----:B0-----:R0:W1:Y:S02]  /*5730*/  SYNCS.PHASECHK.TRANS64.TRYWAIT P0, [R6+URZ], R3 ;  /* 0x00000003060075a7 */ /* 0x001064000800017f */
[----:B-1----:R-:W-:Y:S05]  /*5740*/  @!P0 NANOSLEEP.SYNCS 0x989680 ;  /* 0x009896800000895d */ /* 0x002fea0003900000 */
[----:B------:R-:W1:Y:S02]  /*5750*/  @!P0 SYNCS.PHASECHK.TRANS64 P0, [R6+URZ], R3 ;  /* 0x00000003060085a7 */ /* 0x000e64000800007f */
[----:B-1----:R-:W-:Y:S05]  /*5760*/  @!P0 BRA `(.L_x_125) ;  /* 0xfffffffc00f08947 */ /* 0x002fea000383ffff */
[----:B------:R-:W-:Y:S05]  /*5770*/  BRA `(.L_x_139) ;  /* 0xfffffff800c87947 */ /* 0x000fea000383ffff */
.L_x_126:
[----:B0-----:R0:W1:Y:S02]  /*5780*/  SYNCS.PHASECHK.TRANS64.TRYWAIT P0, [R7+URZ], R4 ;  /* 0x00000004070075a7 */ /* 0x001064000800017f */
[----:B-1----:R-:W-:Y:S05]  /*5790*/  @!P0 NANOSLEEP.SYNCS 0x989680 ;  /* 0x009896800000895d */ /* 0x002fea0003900000 */
[----:B------:R-:W1:Y:S02]  /*57a0*/  @!P0 SYNCS.PHASECHK.TRANS64 P0, [R7+URZ], R4 ;  /* 0x00000004070085a7 */ /* 0x000e64000800007f */
[----:B-1----:R-:W-:Y:S05]  /*57b0*/  @!P0 BRA `(.L_x_126) ;  /* 0xfffffffc00f08947 */ /* 0x002fea000383ffff */
[----:B------:R-:W-:Y:S05]  /*57c0*/  BRA `(.L_x_140) ;  /* 0xfffffff800d87947 */ /* 0x000fea000383ffff */
.L_x_127:
[----:B-1----:R1:W2:Y:S02]  /*57d0*/  SYNCS.PHASECHK.TRANS64.TRYWAIT P0, [R6+URZ], R3 ;  /* 0x00000003060075a7 */ /* 0x0022a4000800017f */
[----:B--2---:R-:W-:Y:S05]  /*57e0*/  @!P0 NANOSLEEP.SYNCS 0x989680 ;  /* 0x009896800000895d */ /* 0x004fea0003900000 */
[----:B------:R-:W2:Y:S02]  /*57f0*/  @!P0 SYNCS.PHASECHK.TRANS64 P0, [R6+URZ], R3 ;  /* 0x00000003060085a7 */ /* 0x000ea4000800007f */
[----:B--2---:R-:W-:Y:S05]  /*5800*/  @!P0 BRA `(.L_x_127) ;  /* 0xfffffffc00f08947 */ /* 0x004fea000383ffff */
[----:B------:R-:W-:Y:S05]  /*5810*/  BRA `(.L_x_141) ;  /* 0xfffffff800e07947 */ /* 0x000fea000383ffff */
.L_x_142:
[----:B------:R-:W-:-:S00]  /*5820*/  BRA `(.L_x_142) ;  /* 0xfffffffc00fc7947 */ /* 0x000fc0000383ffff */
[----:B------:R-:W-:-:S00]  /*5830*/  NOP ;  /* 0x0000000000007918 */ /* 0x000fc00000000000 */
        /* <DEDUP_REMOVED lines=12> */
.L_x_143:


//--------------------- .nv.global.init           --------------------------
	.section	.nv.global.init,"aw",@progbits
.nv.global.init:
	.type		$str$22,@object
	.size		$str$22,($str$23 - $str$22)
$str$22:
        /*0000*/ 	.byte	0x6b, 0x5f, 0x74, 0x69, 0x6c, 0x65, 0x5f, 0x63, 0x6f, 0x75, 0x6e, 0x74, 0x20, 0x3e, 0x3d, 0x20
        /*0010*/ 	.byte	0x31, 0x00
	.type		$str$23,@object
	.size		$str$23,(__unnamed_1 - $str$23)
$str$23:
        /*0012*/ 	.byte	0x2f, 0x74, 0x6d, 0x70, 0x2f, 0x63, 0x75, 0x74, 0x6c, 0x61, 0x73, 0x73, 0x5f, 0x73, 0x77, 0x65
        /*0022*/ 	.byte	0x65, 0x70, 0x5f, 0x73, 0x72, 0x63, 0x2f, 0x69, 0x6e, 0x63, 0x6c, 0x75, 0x64, 0x65, 0x2f, 0x63
        /*0032*/ 	.byte	0x75, 0x74, 0x6c, 0x61, 0x73, 0x73, 0x2f, 0x67, 0x65, 0x6d, 0x6d, 0x2f, 0x63, 0x6f, 0x6c, 0x6c
        /*0042*/ 	.byte	0x65, 0x63, 0x74, 0x69, 0x76, 0x65, 0x2f, 0x73, 0x6d, 0x39, 0x30, 0x5f, 0x6d, 0x6d, 0x61, 0x5f
        /*0052*/ 	.byte	0x74, 0x6d, 0x61, 0x5f, 0x67, 0x6d, 0x6d, 0x61, 0x5f, 0x73, 0x73, 0x5f, 0x77, 0x61, 0x72, 0x70
        /*0062*/ 	.byte	0x73, 0x70, 0x65, 0x63, 0x69, 0x61, 0x6c, 0x69, 0x7a, 0x65, 0x64, 0x2e, 0x68, 0x70, 0x70, 0x00
	.type		__unnamed_1,@object
	.size		__unnamed_1,(.L_0 - __unnamed_1)
__unnamed_1:
        /*0072*/ 	.byte	0x76, 0x6f, 0x69, 0x64, 0x20, 0x63, 0x75, 0x74, 0x6c, 0x61, 0x73, 0x73, 0x3a, 0x3a, 0x67, 0x65
        /* <DEDUP_REMOVED lines=172> */
        /*0b42*/ 	.byte	0x5d, 0x00
.L_0:


//--------------------- .nv.shared._ZN7cutlass13device_kernelINS_4gemm6kernel13GemmUniversalIN4cute5tupleIJiiiiEEENS1_10collective13CollectiveMmaINS1_34MainloopSm90TmaGmmaWarpSpecializedILi5ENS5_IJNS4_1CILi2EEENSA_ILi1EEESC_EEENS1_32KernelTmaWarpSpecializedPingpongEEENS5_IJNSA_ILi64EEESG_NSA_ILi32EEEEEEaNS5_IJlSC_lEEEaSJ_NS4_8TiledMMAINS4_8MMA_AtomIJNS4_4SM904GMMA26MMA_64x64x32_S32S8S8_SS_TNEEEENS4_6LayoutINS5_IJSC_SC_SC_EEENS5_IJNSA_ILi0EEESS_SS_EEEEENS5_IJNS4_10UnderscoreESV_SV_EEEEENS4_13SM90_TMA_LOADENS4_14ComposedLayoutINS4_7SwizzleILi1ELi4ELi3EEENS4_18smem_ptr_flag_bitsILi8EEENSQ_INS5_IJNSA_ILi8EEESH_EEENS5_IJSH_SC_EEEEEEEvNS4_8identityENS4_23SM90_TMA_LOAD_MULTICASTES18_vS19_EENS_8epilogue10collective6detail29Sm90TmaWarpSpecializedAdapterINS1D_15DefaultEpilogueIaSJ_SJ_NS1C_6thread17LinearCombinationIaLi1EiiLNS1H_9ScaleType4KindE0ELNS_15FloatRoundStyleE2EaEENS1_15EpilogueDefaultEEEEEvvEEEEvNT_6ParamsE --------------------------
	.section	.nv.shared._ZN7cutlass13device_kernelINS_4gemm6kernel13GemmUniversalIN4cute5tupleIJiiiiEEENS1_10collective13CollectiveMmaINS1_34MainloopSm90TmaGmmaWarpSpecializedILi5ENS5_IJNS4_1CILi2EEENSA_ILi1EEESC_EEENS1_32KernelTmaWarpSpecializedPingpongEEENS5_IJNSA_ILi64EEESG_NSA_ILi32EEEEEEaNS5_IJlSC_lEEEaSJ_NS4_8TiledMMAINS4_8MMA_AtomIJNS4_4SM904GMMA26MMA_64x64x32_S32S8S8_SS_TNEEEENS4_6LayoutINS5_IJSC_SC_SC_EEENS5_IJNSA_ILi0EEESS_SS_EEEEENS5_IJNS4_10UnderscoreESV_SV_EEEEENS4_13SM90_TMA_LOADENS4_14ComposedLayoutINS4_7SwizzleILi1ELi4ELi3EEENS4_18smem_ptr_flag_bitsILi8EEENSQ_INS5_IJNSA_ILi8EEESH_EEENS5_IJSH_SC_EEEEEEEvNS4_8identityENS4_23SM90_TMA_LOAD_MULTICASTES18_vS19_EENS_8epilogue10collective6detail29Sm90TmaWarpSpecializedAdapterINS1D_15DefaultEpilogueIaSJ_SJ_NS1C_6thread17LinearCombinationIaLi1EiiLNS1H_9ScaleType4KindE0ELNS_15FloatRoundStyleE2EaEENS1_15EpilogueDefaultEEEEEvvEEEEvNT_6ParamsE,"aw",@nobits
	.sectionflags	@""
	.align	16
	.zero		1024


//--------------------- .nv.shared.reserved.0     --------------------------
	.section	.nv.shared.reserved.0,"aw",@nobits
	.weak		__nv_reservedSMEM_offset_0_alias
	.size		__nv_reservedSMEM_offset_0_alias, 0, 0
	.other		__nv_reservedSMEM_offset_0_alias,@"STO_CUDA_RESERVED_SHARED STV_DEFAULT"
__nv_reservedSMEM_offset_0_alias:
	.zero		0


//--------------------- .nv.global                --------------------------
	.section	.nv.global,"aw",@nobits
.nv.global:
	.type		_ZN39_INTERNAL_b1f9a045_4_k_cu_24c327eb_53434cute1_E,@object
	.size		_ZN39_INTERNAL_b1f9a045_4_k_cu_24c327eb_53434cute1_E,(_ZN39_INTERNAL_b1f9a045_4_k_cu_24c327eb_53434cuda3std3__45__cpo6cbeginE - _ZN39_INTERNAL_b1f9a045_4_k_cu_24c327eb_53434cute1_E)
_ZN39_INTERNAL_b1f9a045_4_k_cu_24c327eb_53434cute1_E:
	.zero		1
	.type		_ZN39_INTERNAL_b1f9a045_4_k_cu_24c327eb_53434cuda3std3__45__cpo6cbeginE,@object
	.size		_ZN39_INTERNAL_b1f9a045_4_k_cu_24c327eb_53434cuda3std3__45__cpo6cbeginE,(_ZN39_INTERNAL_b1f9a045_4_k_cu_24c327eb_53434cuda3std3__48in_placeE - _ZN39_INTERNAL_b1f9a045_4_k_cu_24c327eb_53434cuda3std3__45__cpo6cbeginE)
_ZN39_INTERNAL_b1f9a045_4_k_cu_24c327eb_53434cuda3std3__45__cpo6cbeginE:
	.zero		1
	.type		_ZN39_INTERNAL_b1f9a045_4_k_cu_24c327eb_53434cuda3std3__48in_placeE,@object
	.size		_ZN39_INTERNAL_b1f9a045_4_k_cu_24c327eb_53434cuda3std3__48in_placeE,(_ZN39_INTERNAL_b1f9a045_4_k_cu_24c327eb_53434cuda3std6ranges3__45__cpo9iter_moveE - _ZN39_INTERNAL_b1f9a045_4_k_cu_24c327eb_53434cuda3std3__48in_placeE)
_ZN39_INTERNAL_b1f9a045_4_k_cu_24c327eb_53434cuda3std3__48in_placeE:
	.zero		1
	.type		_ZN39_INTERNAL_b1f9a045_4_k_cu_24c327eb_53434cuda3std6ranges3__45__cpo9iter_moveE,@object
	.size		_ZN39_INTERNAL_b1f9a045_4_k_cu_24c327eb_53434cuda3std6ranges3__45__cpo9iter_moveE,(_ZN39_INTERNAL_b1f9a045_4_k_cu_24c327eb_53434cuda3std3__45__cpo5beginE - _ZN39_INTERNAL_b1f9a045_4_k_cu_24c327eb_53434cuda3std6ranges3__45__cpo9iter_moveE)
_ZN39_INTERNAL_b1f9a045_4_k_cu_24c327eb_53434cuda3std6ranges3__45__cpo9iter_moveE:
	.zero		1
	.type		_ZN39_INTERNAL_b1f9a045_4_k_cu_24c327eb_53434cuda3std3__45__cpo5beginE,@object
	.size		_ZN39_INTERNAL_b1f9a045_4_k_cu_24c327eb_53434cuda3std3__45__cpo5beginE,(_ZN39_INTERNAL_b1f9a045_4_k_cu_24c327eb_53434cuda3std3__441_GLOBAL__N__b1f9a045_4_k_cu_24c327eb_53436ignoreE - _ZN39_INTERNAL_b1f9a045_4_k_cu_24c327eb_53434cuda3std3__45__cpo5beginE)
_ZN39_INTERNAL_b1f9a045_4_k_cu_24c327eb_53434cuda3std3__45__cpo5beginE:
	.zero		1
	.type		_ZN39_INTERNAL_b1f9a045_4_k_cu_24c327eb_53434cuda3std3__441_GLOBAL__N__b1f9a045_4_k_cu_24c327eb_53436ignoreE,@object
	.size		_ZN39_INTERNAL_b1f9a045_4_k_cu_24c327eb_53434cuda3std3__441_GLOBAL__N__b1f9a045_4_k_cu_24c327eb_53436ignoreE,(_ZN39_INTERNAL_b1f9a045_4_k_cu_24c327eb_53434cute7productE - _ZN39_INTERNAL_b1f9a045_4_k_cu_24c327eb_53434cuda3std3__441_GLOBAL__N__b1f9a045_4_k_cu_24c327eb_53436ignoreE)
_ZN39_INTERNAL_b1f9a045_4_k_cu_24c327eb_53434cuda3std3__441_GLOBAL__N__b1f9a045_4_k_cu_24c327eb_53436ignoreE:
	.zero		1
	.type		_ZN39_INTERNAL_b1f9a045_4_k_cu_24c327eb_53434cute7productE,@object
	.size		_ZN39_INTERNAL_b1f9a045_4_k_cu_24c327eb_53434cute7productE,(_ZN39_INTERNAL_b1f9a045_4_k_cu_24c327eb_53434cuda3std3__45__cpo3endE - _ZN39_INTERNAL_b1f9a045_4_k_cu_24c327eb_53434cute7productE)
_ZN39_INTERNAL_b1f9a045_4_k_cu_24c327eb_53434cute7productE:
	.zero		1
	.type		_ZN39_INTERNAL_b1f9a045_4_k_cu_24c327eb_53434cuda3std3__45__cpo3endE,@object
	.size		_ZN39_INTERNAL_b1f9a045_4_k_cu_24c327eb_53434cuda3std3__45__cpo3endE,(_ZN39_INTERNAL_b1f9a045_4_k_cu_24c327eb_53434cuda3std3__419piecewise_constructE - _ZN39_INTERNAL_b1f9a045_4_k_cu_24c327eb_53434cuda3std3__45__cpo3endE)
_ZN39_INTERNAL_b1f9a045_4_k_cu_24c327eb_53434cuda3std3__45__cpo3endE:
	.zero		1
	.type		_ZN39_INTERNAL_b1f9a045_4_k_cu_24c327eb_53434cuda3std3__419piecewise_constructE,@object
	.size		_ZN39_INTERNAL_b1f9a045_4_k_cu_24c327eb_53434cuda3std3__419piecewise_constructE,(_ZN39_INTERNAL_b1f9a045_4_k_cu_24c327eb_53434cuda3std3__45__cpo4cendE - _ZN39_INTERNAL_b1f9a045_4_k_cu_24c327eb_53434cuda3std3__419piecewise_constructE)
_ZN39_INTERNAL_b1f9a045_4_k_cu_24c327eb_53434cuda3std3__419piecewise_constructE:
	.zero		1
	.type		_ZN39_INTERNAL_b1f9a045_4_k_cu_24c327eb_53434cuda3std3__45__cpo4cendE,@object
	.size		_ZN39_INTERNAL_b1f9a045_4_k_cu_24c327eb_53434cuda3std3__45__cpo4cendE,(_ZN39_INTERNAL_b1f9a045_4_k_cu_24c327eb_53434cuda3std6ranges3__45__cpo4swapE - _ZN39_INTERNAL_b1f9a045_4_k_cu_24c327eb_53434cuda3std3__45__cpo4cendE)
_ZN39_INTERNAL_b1f9a045_4_k_cu_24c327eb_53434cuda3std3__45__cpo4cendE:
	.zero		1
	.type		_ZN39_INTERNAL_b1f9a045_4_k_cu_24c327eb_53434cuda3std6ranges3__45__cpo4swapE,@object
	.size		_ZN39_INTERNAL_b1f9a045_4_k_cu_24c327eb_53434cuda3std6ranges3__45__cpo4swapE,(.L_8 - _ZN39_INTERNAL_b1f9a045_4_k_cu_24c327eb_53434cuda3std6ranges3__45__cpo4swapE)
_ZN39_INTERNAL_b1f9a045_4_k_cu_24c327eb_53434cuda3std6ranges3__45__cpo4swapE:
	.zero		1
.L_8:


//--------------------- .nv.constant0._ZN7cutlass13device_kernelINS_4gemm6kernel13GemmUniversalIN4cute5tupleIJiiiiEEENS1_10collective13CollectiveMmaINS1_34MainloopSm90TmaGmmaWarpSpecializedILi5ENS5_IJNS4_1CILi2EEENSA_ILi1EEESC_EEENS1_32KernelTmaWarpSpecializedPingpongEEENS5_IJNSA_ILi64EEESG_NSA_ILi32EEEEEEaNS5_IJlSC_lEEEaSJ_NS4_8TiledMMAINS4_8MMA_AtomIJNS4_4SM904GMMA26MMA_64x64x32_S32S8S8_SS_TNEEEENS4_6LayoutINS5_IJSC_SC_SC_EEENS5_IJNSA_ILi0EEESS_SS_EEEEENS5_IJNS4_10UnderscoreESV_SV_EEEEENS4_13SM90_TMA_LOADENS4_14ComposedLayoutINS4_7SwizzleILi1ELi4ELi3EEENS4_18smem_ptr_flag_bitsILi8EEENSQ_INS5_IJNSA_ILi8EEESH_EEENS5_IJSH_SC_EEEEEEEvNS4_8identityENS4_23SM90_TMA_LOAD_MULTICASTES18_vS19_EENS_8epilogue10collective6detail29Sm90TmaWarpSpecializedAdapterINS1D_15DefaultEpilogueIaSJ_SJ_NS1C_6thread17LinearCombinationIaLi1EiiLNS1H_9ScaleType4KindE0ELNS_15FloatRoundStyleE2EaEENS1_15EpilogueDefaultEEEEEvvEEEEvNT_6ParamsE --------------------------
	.section	.nv.constant0._ZN7cutlass13device_kernelINS_4gemm6kernel13GemmUniversalIN4cute5tupleIJiiiiEEENS1_10collective13CollectiveMmaINS1_34MainloopSm90TmaGmmaWarpSpecializedILi5ENS5_IJNS4_1CILi2EEENSA_ILi1EEESC_EEENS1_32KernelTmaWarpSpecializedPingpongEEENS5_IJNSA_ILi64EEESG_NSA_ILi32EEEEEEaNS5_IJlSC_lEEEaSJ_NS4_8TiledMMAINS4_8MMA_AtomIJNS4_4SM904GMMA26MMA_64x64x32_S32S8S8_SS_TNEEEENS4_6LayoutINS5_IJSC_SC_SC_EEENS5_IJNSA_ILi0EEESS_SS_EEEEENS5_IJNS4_10UnderscoreESV_SV_EEEEENS4_13SM90_TMA_LOADENS4_14ComposedLayoutINS4_7SwizzleILi1ELi4ELi3EEENS4_18smem_ptr_flag_bitsILi8EEENSQ_INS5_IJNSA_ILi8EEESH_EEENS5_IJSH_SC_EEEEEEEvNS4_8identityENS4_23SM90_TMA_LOAD_MULTICASTES18_vS19_EENS_8epilogue10collective6detail29Sm90TmaWarpSpecializedAdapterINS1D_15DefaultEpilogueIaSJ_SJ_NS1C_6thread17LinearCombinationIaLi1EiiLNS1H_9ScaleType4KindE0ELNS_15FloatRoundStyleE2EaEENS1_15EpilogueDefaultEEEEEvvEEEEvNT_6ParamsE,"a",@progbits
	.sectionflags	@""
	.align	4
.nv.constant0._ZN7cutlass13device_kernelINS_4gemm6kernel13GemmUniversalIN4cute5tupleIJiiiiEEENS1_10collective13CollectiveMmaINS1_34MainloopSm90TmaGmmaWarpSpecializedILi5ENS5_IJNS4_1CILi2EEENSA_ILi1EEESC_EEENS1_32KernelTmaWarpSpecializedPingpongEEENS5_IJNSA_ILi64EEESG_NSA_ILi32EEEEEEaNS5_IJlSC_lEEEaSJ_NS4_8TiledMMAINS4_8MMA_AtomIJNS4_4SM904GMMA26MMA_64x64x32_S32S8S8_SS_TNEEEENS4_6LayoutINS5_IJSC_SC_SC_EEENS5_IJNSA_ILi0EEESS_SS_EEEEENS5_IJNS4_10UnderscoreESV_SV_EEEEENS4_13SM90_TMA_LOADENS4_14ComposedLayoutINS4_7SwizzleILi1ELi4ELi3EEENS4_18smem_ptr_flag_bitsILi8EEENSQ_INS5_IJNSA_ILi8EEESH_EEENS5_IJSH_SC_EEEEEEEvNS4_8identityENS4_23SM90_TMA_LOAD_MULTICASTES18_vS19_EENS_8epilogue10collective6detail29Sm90TmaWarpSpecializedAdapterINS1D_15DefaultEpilogueIaSJ_SJ_NS1C_6thread17LinearCombinationIaLi1EiiLNS1H_9ScaleType4KindE0ELNS_15FloatRoundStyleE2EaEENS1_15EpilogueDefaultEEEEEvvEEEEvNT_6ParamsE:
	.zero		1664


//--------------------- SYMBOLS --------------------------

	.type		.nv.reservedSmem.offset0,@object
	.size		.nv.reservedSmem.offset0,0x4
	.type		__assertfail,@function
